//
// Generated by NVIDIA NVVM Compiler
//
// Compiler Build ID: CL-36424714
// Cuda compilation tools, release 13.0, V13.0.88
// Based on NVVM 20.0.0
//

.version 9.0
.target sm_100
.address_size 64

	// .globl	_Z23fused_rope_i_f32_kernelP6float2S0_PKfS2_jjj
// _ZZ23fused_rope_i_f32_kernelP6float2S0_PKfS2_jjjE5s_cos has been demoted
// _ZZ23fused_rope_i_f32_kernelP6float2S0_PKfS2_jjjE5s_sin has been demoted
// _ZZ23fused_rope_i_f16_kernelP7__half2S0_PK6__halfS3_jjjE5s_cos has been demoted
// _ZZ23fused_rope_i_f16_kernelP7__half2S0_PK6__halfS3_jjjE5s_sin has been demoted
// _ZZ24fused_rope_i_bf16_kernelP14__nv_bfloat162S0_PK13__nv_bfloat16S3_jjjE5s_cos has been demoted
// _ZZ24fused_rope_i_bf16_kernelP14__nv_bfloat162S0_PK13__nv_bfloat16S3_jjjE5s_sin has been demoted
// _ZZ21fused_rope_f32_kernelPfS_PKfS1_jjjjE5s_cos has been demoted
// _ZZ21fused_rope_f32_kernelPfS_PKfS1_jjjjE5s_sin has been demoted
// _ZZ21fused_rope_f16_kernelP6__halfS0_PKS_S2_jjjjE5s_cos has been demoted
// _ZZ21fused_rope_f16_kernelP6__halfS0_PKS_S2_jjjjE5s_sin has been demoted
// _ZZ22fused_rope_bf16_kernelP13__nv_bfloat16S0_PKS_S2_jjjjE5s_cos has been demoted
// _ZZ22fused_rope_bf16_kernelP13__nv_bfloat16S0_PKS_S2_jjjjE5s_sin has been demoted

.visible .entry _Z23fused_rope_i_f32_kernelP6float2S0_PKfS2_jjj(
	.param .u64 .ptr .align 1 _Z23fused_rope_i_f32_kernelP6float2S0_PKfS2_jjj_param_0,
	.param .u64 .ptr .align 1 _Z23fused_rope_i_f32_kernelP6float2S0_PKfS2_jjj_param_1,
	.param .u64 .ptr .align 1 _Z23fused_rope_i_f32_kernelP6float2S0_PKfS2_jjj_param_2,
	.param .u64 .ptr .align 1 _Z23fused_rope_i_f32_kernelP6float2S0_PKfS2_jjj_param_3,
	.param .u32 _Z23fused_rope_i_f32_kernelP6float2S0_PKfS2_jjj_param_4,
	.param .u32 _Z23fused_rope_i_f32_kernelP6float2S0_PKfS2_jjj_param_5,
	.param .u32 _Z23fused_rope_i_f32_kernelP6float2S0_PKfS2_jjj_param_6
)
{
	.reg .pred 	%p<3>;
	.reg .b32 	%r<19>;
	.reg .b32 	%f<19>;
	.reg .b64 	%rd<15>;
	// demoted variable
	.shared .align 4 .b8 _ZZ23fused_rope_i_f32_kernelP6float2S0_PKfS2_jjjE5s_cos[1024];
	// demoted variable
	.shared .align 4 .b8 _ZZ23fused_rope_i_f32_kernelP6float2S0_PKfS2_jjjE5s_sin[1024];
	ld.param.u64 	%rd1, [_Z23fused_rope_i_f32_kernelP6float2S0_PKfS2_jjj_param_0];
	ld.param.u64 	%rd2, [_Z23fused_rope_i_f32_kernelP6float2S0_PKfS2_jjj_param_1];
	ld.param.u64 	%rd3, [_Z23fused_rope_i_f32_kernelP6float2S0_PKfS2_jjj_param_2];
	ld.param.u64 	%rd4, [_Z23fused_rope_i_f32_kernelP6float2S0_PKfS2_jjj_param_3];
	ld.param.u32 	%r8, [_Z23fused_rope_i_f32_kernelP6float2S0_PKfS2_jjj_param_4];
	ld.param.u32 	%r6, [_Z23fused_rope_i_f32_kernelP6float2S0_PKfS2_jjj_param_5];
	ld.param.u32 	%r7, [_Z23fused_rope_i_f32_kernelP6float2S0_PKfS2_jjj_param_6];
	mov.u32 	%r9, %ctaid.x;
	mov.u32 	%r10, %ntid.x;
	mov.u32 	%r1, %tid.x;
	mad.lo.s32 	%r2, %r9, %r10, %r1;
	setp.ge.u32 	%p1, %r2, %r8;
	@%p1 bra 	$L__BB0_4;
	rem.u32 	%r18, %r2, %r6;
	setp.eq.s32 	%p2, %r7, 0;
	@%p2 bra 	$L__BB0_3;
	shl.b32 	%r11, %r2, 1;
	div.u32 	%r12, %r11, %r7;
	mad.lo.s32 	%r18, %r12, %r6, %r18;
$L__BB0_3:
	cvta.to.global.u64 	%rd5, %rd3;
	mul.wide.u32 	%rd6, %r18, 4;
	add.s64 	%rd7, %rd5, %rd6;
	ld.global.nc.f32 	%f1, [%rd7];
	shl.b32 	%r13, %r1, 2;
	mov.u32 	%r14, _ZZ23fused_rope_i_f32_kernelP6float2S0_PKfS2_jjjE5s_cos;
	add.s32 	%r15, %r14, %r13;
	st.shared.f32 	[%r15], %f1;
	cvta.to.global.u64 	%rd8, %rd4;
	add.s64 	%rd9, %rd8, %rd6;
	ld.global.nc.f32 	%f2, [%rd9];
	mov.u32 	%r16, _ZZ23fused_rope_i_f32_kernelP6float2S0_PKfS2_jjjE5s_sin;
	add.s32 	%r17, %r16, %r13;
	st.shared.f32 	[%r17], %f2;
	bar.sync 	0;
	ld.shared.f32 	%f3, [%r15];
	ld.shared.f32 	%f4, [%r17];
	cvta.to.global.u64 	%rd10, %rd1;
	mul.wide.u32 	%rd11, %r2, 8;
	add.s64 	%rd12, %rd10, %rd11;
	ld.global.v2.f32 	{%f5, %f6}, [%rd12];
	mul.f32 	%f7, %f3, %f5;
	mul.f32 	%f8, %f4, %f6;
	sub.f32 	%f9, %f7, %f8;
	mul.f32 	%f10, %f3, %f6;
	fma.rn.f32 	%f11, %f4, %f5, %f10;
	st.global.v2.f32 	[%rd12], {%f9, %f11};
	cvta.to.global.u64 	%rd13, %rd2;
	add.s64 	%rd14, %rd13, %rd11;
	ld.global.v2.f32 	{%f12, %f13}, [%rd14];
	mul.f32 	%f14, %f3, %f12;
	mul.f32 	%f15, %f4, %f13;
	sub.f32 	%f16, %f14, %f15;
	mul.f32 	%f17, %f3, %f13;
	fma.rn.f32 	%f18, %f4, %f12, %f17;
	st.global.v2.f32 	[%rd14], {%f16, %f18};
$L__BB0_4:
	ret;

}
	// .globl	_Z23fused_rope_i_f16_kernelP7__half2S0_PK6__halfS3_jjj
.visible .entry _Z23fused_rope_i_f16_kernelP7__half2S0_PK6__halfS3_jjj(
	.param .u64 .ptr .align 1 _Z23fused_rope_i_f16_kernelP7__half2S0_PK6__halfS3_jjj_param_0,
	.param .u64 .ptr .align 1 _Z23fused_rope_i_f16_kernelP7__half2S0_PK6__halfS3_jjj_param_1,
	.param .u64 .ptr .align 1 _Z23fused_rope_i_f16_kernelP7__half2S0_PK6__halfS3_jjj_param_2,
	.param .u64 .ptr .align 1 _Z23fused_rope_i_f16_kernelP7__half2S0_PK6__halfS3_jjj_param_3,
	.param .u32 _Z23fused_rope_i_f16_kernelP7__half2S0_PK6__halfS3_jjj_param_4,
	.param .u32 _Z23fused_rope_i_f16_kernelP7__half2S0_PK6__halfS3_jjj_param_5,
	.param .u32 _Z23fused_rope_i_f16_kernelP7__half2S0_PK6__halfS3_jjj_param_6
)
{
	.reg .pred 	%p<3>;
	.reg .b16 	%rs<13>;
	.reg .b32 	%r<23>;
	.reg .b32 	%f<17>;
	.reg .b64 	%rd<15>;
	// demoted variable
	.shared .align 2 .b8 _ZZ23fused_rope_i_f16_kernelP7__half2S0_PK6__halfS3_jjjE5s_cos[512];
	// demoted variable
	.shared .align 2 .b8 _ZZ23fused_rope_i_f16_kernelP7__half2S0_PK6__halfS3_jjjE5s_sin[512];
	ld.param.u64 	%rd1, [_Z23fused_rope_i_f16_kernelP7__half2S0_PK6__halfS3_jjj_param_0];
	ld.param.u64 	%rd2, [_Z23fused_rope_i_f16_kernelP7__half2S0_PK6__halfS3_jjj_param_1];
	ld.param.u64 	%rd3, [_Z23fused_rope_i_f16_kernelP7__half2S0_PK6__halfS3_jjj_param_2];
	ld.param.u64 	%rd4, [_Z23fused_rope_i_f16_kernelP7__half2S0_PK6__halfS3_jjj_param_3];
	ld.param.u32 	%r8, [_Z23fused_rope_i_f16_kernelP7__half2S0_PK6__halfS3_jjj_param_4];
	ld.param.u32 	%r6, [_Z23fused_rope_i_f16_kernelP7__half2S0_PK6__halfS3_jjj_param_5];
	ld.param.u32 	%r7, [_Z23fused_rope_i_f16_kernelP7__half2S0_PK6__halfS3_jjj_param_6];
	mov.u32 	%r9, %ctaid.x;
	mov.u32 	%r10, %ntid.x;
	mov.u32 	%r1, %tid.x;
	mad.lo.s32 	%r2, %r9, %r10, %r1;
	setp.ge.u32 	%p1, %r2, %r8;
	@%p1 bra 	$L__BB1_4;
	rem.u32 	%r22, %r2, %r6;
	setp.eq.s32 	%p2, %r7, 0;
	@%p2 bra 	$L__BB1_3;
	shl.b32 	%r11, %r2, 1;
	div.u32 	%r12, %r11, %r7;
	mad.lo.s32 	%r22, %r12, %r6, %r22;
$L__BB1_3:
	shl.b32 	%r13, %r1, 1;
	mov.u32 	%r14, _ZZ23fused_rope_i_f16_kernelP7__half2S0_PK6__halfS3_jjjE5s_cos;
	add.s32 	%r15, %r14, %r13;
	cvta.to.global.u64 	%rd5, %rd3;
	mul.wide.u32 	%rd6, %r22, 2;
	add.s64 	%rd7, %rd5, %rd6;
	ld.global.nc.u16 	%rs11, [%rd7];
	st.shared.u16 	[%r15], %rs11;
	mov.u32 	%r16, _ZZ23fused_rope_i_f16_kernelP7__half2S0_PK6__halfS3_jjjE5s_sin;
	add.s32 	%r17, %r16, %r13;
	cvta.to.global.u64 	%rd8, %rd4;
	add.s64 	%rd9, %rd8, %rd6;
	ld.global.nc.u16 	%rs12, [%rd9];
	st.shared.u16 	[%r17], %rs12;
	bar.sync 	0;
	ld.shared.u16 	%rs3, [%r15];
	ld.shared.u16 	%rs4, [%r17];
	cvta.to.global.u64 	%rd10, %rd1;
	mul.wide.u32 	%rd11, %r2, 4;
	add.s64 	%rd12, %rd10, %rd11;
	ld.global.u32 	%r18, [%rd12];
	mov.b32 	{%rs1, %rs2}, %r18;
	// begin inline asm
	{  cvt.f32.f16 %f1, %rs1;}

	// end inline asm
	// begin inline asm
	{  cvt.f32.f16 %f2, %rs2;}

	// end inline asm
	// begin inline asm
	{  cvt.f32.f16 %f3, %rs3;}

	// end inline asm
	// begin inline asm
	{  cvt.f32.f16 %f4, %rs4;}

	// end inline asm
	mul.f32 	%f11, %f1, %f3;
	mul.f32 	%f12, %f2, %f4;
	sub.f32 	%f5, %f11, %f12;
	// begin inline asm
	{  cvt.rn.f16.f32 %rs5, %f5;}

	// end inline asm
	mul.f32 	%f13, %f1, %f4;
	fma.rn.f32 	%f6, %f2, %f3, %f13;
	// begin inline asm
	{  cvt.rn.f16.f32 %rs6, %f6;}

	// end inline asm
	mov.b32 	%r19, {%rs5, %rs6};
	st.global.u32 	[%rd12], %r19;
	cvta.to.global.u64 	%rd13, %rd2;
	add.s64 	%rd14, %rd13, %rd11;
	ld.global.u32 	%r20, [%rd14];
	mov.b32 	{%rs7, %rs8}, %r20;
	// begin inline asm
	{  cvt.f32.f16 %f7, %rs7;}

	// end inline asm
	// begin inline asm
	{  cvt.f32.f16 %f8, %rs8;}

	// end inline asm
	mul.f32 	%f14, %f3, %f7;
	mul.f32 	%f15, %f4, %f8;
	sub.f32 	%f9, %f14, %f15;
	// begin inline asm
	{  cvt.rn.f16.f32 %rs9, %f9;}

	// end inline asm
	mul.f32 	%f16, %f3, %f8;
	fma.rn.f32 	%f10, %f4, %f7, %f16;
	// begin inline asm
	{  cvt.rn.f16.f32 %rs10, %f10;}

	// end inline asm
	mov.b32 	%r21, {%rs9, %rs10};
	st.global.u32 	[%rd14], %r21;
$L__BB1_4:
	ret;

}
	// .globl	_Z24fused_rope_i_bf16_kernelP14__nv_bfloat162S0_PK13__nv_bfloat16S3_jjj
.visible .entry _Z24fused_rope_i_bf16_kernelP14__nv_bfloat162S0_PK13__nv_bfloat16S3_jjj(
	.param .u64 .ptr .align 1 _Z24fused_rope_i_bf16_kernelP14__nv_bfloat162S0_PK13__nv_bfloat16S3_jjj_param_0,
	.param .u64 .ptr .align 1 _Z24fused_rope_i_bf16_kernelP14__nv_bfloat162S0_PK13__nv_bfloat16S3_jjj_param_1,
	.param .u64 .ptr .align 1 _Z24fused_rope_i_bf16_kernelP14__nv_bfloat162S0_PK13__nv_bfloat16S3_jjj_param_2,
	.param .u64 .ptr .align 1 _Z24fused_rope_i_bf16_kernelP14__nv_bfloat162S0_PK13__nv_bfloat16S3_jjj_param_3,
	.param .u32 _Z24fused_rope_i_bf16_kernelP14__nv_bfloat162S0_PK13__nv_bfloat16S3_jjj_param_4,
	.param .u32 _Z24fused_rope_i_bf16_kernelP14__nv_bfloat162S0_PK13__nv_bfloat16S3_jjj_param_5,
	.param .u32 _Z24fused_rope_i_bf16_kernelP14__nv_bfloat162S0_PK13__nv_bfloat16S3_jjj_param_6
)
{
	.reg .pred 	%p<3>;
	.reg .b16 	%rs<21>;
	.reg .b32 	%r<39>;
	.reg .b64 	%rd<15>;
	// demoted variable
	.shared .align 2 .b8 _ZZ24fused_rope_i_bf16_kernelP14__nv_bfloat162S0_PK13__nv_bfloat16S3_jjjE5s_cos[512];
	// demoted variable
	.shared .align 2 .b8 _ZZ24fused_rope_i_bf16_kernelP14__nv_bfloat162S0_PK13__nv_bfloat16S3_jjjE5s_sin[512];
	ld.param.u64 	%rd1, [_Z24fused_rope_i_bf16_kernelP14__nv_bfloat162S0_PK13__nv_bfloat16S3_jjj_param_0];
	ld.param.u64 	%rd2, [_Z24fused_rope_i_bf16_kernelP14__nv_bfloat162S0_PK13__nv_bfloat16S3_jjj_param_1];
	ld.param.u64 	%rd3, [_Z24fused_rope_i_bf16_kernelP14__nv_bfloat162S0_PK13__nv_bfloat16S3_jjj_param_2];
	ld.param.u64 	%rd4, [_Z24fused_rope_i_bf16_kernelP14__nv_bfloat162S0_PK13__nv_bfloat16S3_jjj_param_3];
	ld.param.u32 	%r8, [_Z24fused_rope_i_bf16_kernelP14__nv_bfloat162S0_PK13__nv_bfloat16S3_jjj_param_4];
	ld.param.u32 	%r6, [_Z24fused_rope_i_bf16_kernelP14__nv_bfloat162S0_PK13__nv_bfloat16S3_jjj_param_5];
	ld.param.u32 	%r7, [_Z24fused_rope_i_bf16_kernelP14__nv_bfloat162S0_PK13__nv_bfloat16S3_jjj_param_6];
	mov.u32 	%r9, %ctaid.x;
	mov.u32 	%r10, %ntid.x;
	mov.u32 	%r1, %tid.x;
	mad.lo.s32 	%r2, %r9, %r10, %r1;
	setp.ge.u32 	%p1, %r2, %r8;
	@%p1 bra 	$L__BB2_4;
	rem.u32 	%r38, %r2, %r6;
	setp.eq.s32 	%p2, %r7, 0;
	@%p2 bra 	$L__BB2_3;
	shl.b32 	%r11, %r2, 1;
	div.u32 	%r12, %r11, %r7;
	mad.lo.s32 	%r38, %r12, %r6, %r38;
$L__BB2_3:
	shl.b32 	%r29, %r1, 1;
	mov.u32 	%r30, _ZZ24fused_rope_i_bf16_kernelP14__nv_bfloat162S0_PK13__nv_bfloat16S3_jjjE5s_cos;
	add.s32 	%r31, %r30, %r29;
	cvta.to.global.u64 	%rd5, %rd3;
	mul.wide.u32 	%rd6, %r38, 2;
	add.s64 	%rd7, %rd5, %rd6;
	ld.global.nc.u16 	%rs17, [%rd7];
	st.shared.u16 	[%r31], %rs17;
	mov.u32 	%r32, _ZZ24fused_rope_i_bf16_kernelP14__nv_bfloat162S0_PK13__nv_bfloat16S3_jjjE5s_sin;
	add.s32 	%r33, %r32, %r29;
	cvta.to.global.u64 	%rd8, %rd4;
	add.s64 	%rd9, %rd8, %rd6;
	ld.global.nc.u16 	%rs18, [%rd9];
	st.shared.u16 	[%r33], %rs18;
	bar.sync 	0;
	ld.shared.u16 	%rs19, [%r31];
	ld.shared.u16 	%rs20, [%r33];
	cvta.to.global.u64 	%rd10, %rd1;
	mul.wide.u32 	%rd11, %r2, 4;
	add.s64 	%rd12, %rd10, %rd11;
	ld.global.u32 	%r34, [%rd12];
	mov.b32 	{%rs1, %rs2}, %r34;
	// begin inline asm
	{  mov.b32 %r13, {%rs1,%rs1};}

	// end inline asm
	// begin inline asm
	{  mov.b32 %r14, {%rs2,%rs2};}

	// end inline asm
	mov.b32 	%r17, {%rs19, %rs20};
	// begin inline asm
	{ mul.bf16x2 %r15,%r13,%r17; }

	// end inline asm
	mov.b32 	{%rs4, %rs7}, %r15;
	mov.b32 	%r20, {%rs20, %rs19};
	// begin inline asm
	{ mul.bf16x2 %r18,%r14,%r20; }

	// end inline asm
	mov.b32 	{%rs5, %rs8}, %r18;
	// begin inline asm
	{ sub.bf16 %rs3,%rs4,%rs5; }

	// end inline asm
	// begin inline asm
	{ add.bf16 %rs6,%rs7,%rs8; }

	// end inline asm
	mov.b32 	%r35, {%rs3, %rs6};
	st.global.u32 	[%rd12], %r35;
	cvta.to.global.u64 	%rd13, %rd2;
	add.s64 	%rd14, %rd13, %rd11;
	ld.global.u32 	%r36, [%rd14];
	mov.b32 	{%rs9, %rs10}, %r36;
	// begin inline asm
	{  mov.b32 %r21, {%rs9,%rs9};}

	// end inline asm
	// begin inline asm
	{  mov.b32 %r22, {%rs10,%rs10};}

	// end inline asm
	// begin inline asm
	{ mul.bf16x2 %r23,%r21,%r17; }

	// end inline asm
	mov.b32 	{%rs12, %rs15}, %r23;
	// begin inline asm
	{ mul.bf16x2 %r26,%r22,%r20; }

	// end inline asm
	mov.b32 	{%rs13, %rs16}, %r26;
	// begin inline asm
	{ sub.bf16 %rs11,%rs12,%rs13; }

	// end inline asm
	// begin inline asm
	{ add.bf16 %rs14,%rs15,%rs16; }

	// end inline asm
	mov.b32 	%r37, {%rs11, %rs14};
	st.global.u32 	[%rd14], %r37;
$L__BB2_4:
	ret;

}
	// .globl	_Z21fused_rope_f32_kernelPfS_PKfS1_jjjj
.visible .entry _Z21fused_rope_f32_kernelPfS_PKfS1_jjjj(
	.param .u64 .ptr .align 1 _Z21fused_rope_f32_kernelPfS_PKfS1_jjjj_param_0,
	.param .u64 .ptr .align 1 _Z21fused_rope_f32_kernelPfS_PKfS1_jjjj_param_1,
	.param .u64 .ptr .align 1 _Z21fused_rope_f32_kernelPfS_PKfS1_jjjj_param_2,
	.param .u64 .ptr .align 1 _Z21fused_rope_f32_kernelPfS_PKfS1_jjjj_param_3,
	.param .u32 _Z21fused_rope_f32_kernelPfS_PKfS1_jjjj_param_4,
	.param .u32 _Z21fused_rope_f32_kernelPfS_PKfS1_jjjj_param_5,
	.param .u32 _Z21fused_rope_f32_kernelPfS_PKfS1_jjjj_param_6,
	.param .u32 _Z21fused_rope_f32_kernelPfS_PKfS1_jjjj_param_7
)
{
	.reg .pred 	%p<3>;
	.reg .b32 	%r<33>;
	.reg .b32 	%f<19>;
	.reg .b64 	%rd<18>;
	// demoted variable
	.shared .align 4 .b8 _ZZ21fused_rope_f32_kernelPfS_PKfS1_jjjjE5s_cos[1024];
	// demoted variable
	.shared .align 4 .b8 _ZZ21fused_rope_f32_kernelPfS_PKfS1_jjjjE5s_sin[1024];
	ld.param.u64 	%rd1, [_Z21fused_rope_f32_kernelPfS_PKfS1_jjjj_param_0];
	ld.param.u64 	%rd2, [_Z21fused_rope_f32_kernelPfS_PKfS1_jjjj_param_1];
	ld.param.u64 	%rd3, [_Z21fused_rope_f32_kernelPfS_PKfS1_jjjj_param_2];
	ld.param.u64 	%rd4, [_Z21fused_rope_f32_kernelPfS_PKfS1_jjjj_param_3];
	ld.param.u32 	%r12, [_Z21fused_rope_f32_kernelPfS_PKfS1_jjjj_param_4];
	ld.param.u32 	%r9, [_Z21fused_rope_f32_kernelPfS_PKfS1_jjjj_param_5];
	ld.param.u32 	%r10, [_Z21fused_rope_f32_kernelPfS_PKfS1_jjjj_param_6];
	ld.param.u32 	%r11, [_Z21fused_rope_f32_kernelPfS_PKfS1_jjjj_param_7];
	mul.lo.s32 	%r13, %r9, %r12;
	shr.u32 	%r14, %r13, 1;
	shr.u32 	%r1, %r9, 1;
	mov.u32 	%r15, %ctaid.x;
	mov.u32 	%r16, %ntid.x;
	mov.u32 	%r2, %tid.x;
	mad.lo.s32 	%r3, %r15, %r16, %r2;
	setp.ge.u32 	%p1, %r3, %r14;
	@%p1 bra 	$L__BB3_4;
	shr.u32 	%r4, %r10, 1;
	div.u32 	%r17, %r3, %r1;
	mul.lo.s32 	%r18, %r17, %r1;
	sub.s32 	%r32, %r3, %r18;
	div.u32 	%r19, %r32, %r4;
	mul.lo.s32 	%r20, %r19, %r4;
	sub.s32 	%r21, %r32, %r20;
	mul.lo.s32 	%r22, %r17, %r9;
	mad.lo.s32 	%r23, %r19, %r10, %r22;
	add.s32 	%r6, %r23, %r21;
	setp.eq.s32 	%p2, %r11, 0;
	@%p2 bra 	$L__BB3_3;
	shl.b32 	%r24, %r3, 1;
	div.u32 	%r25, %r24, %r11;
	mad.lo.s32 	%r32, %r25, %r1, %r32;
$L__BB3_3:
	cvta.to.global.u64 	%rd5, %rd2;
	cvta.to.global.u64 	%rd6, %rd1;
	cvta.to.global.u64 	%rd7, %rd3;
	mul.wide.u32 	%rd8, %r32, 4;
	add.s64 	%rd9, %rd7, %rd8;
	ld.global.nc.f32 	%f1, [%rd9];
	shl.b32 	%r26, %r2, 2;
	mov.u32 	%r27, _ZZ21fused_rope_f32_kernelPfS_PKfS1_jjjjE5s_cos;
	add.s32 	%r28, %r27, %r26;
	st.shared.f32 	[%r28], %f1;
	cvta.to.global.u64 	%rd10, %rd4;
	add.s64 	%rd11, %rd10, %rd8;
	ld.global.nc.f32 	%f2, [%rd11];
	mov.u32 	%r29, _ZZ21fused_rope_f32_kernelPfS_PKfS1_jjjjE5s_sin;
	add.s32 	%r30, %r29, %r26;
	st.shared.f32 	[%r30], %f2;
	bar.sync 	0;
	ld.shared.f32 	%f3, [%r28];
	ld.shared.f32 	%f4, [%r30];
	mul.wide.u32 	%rd12, %r6, 4;
	add.s64 	%rd13, %rd6, %rd12;
	ld.global.f32 	%f5, [%rd13];
	add.s32 	%r31, %r6, %r4;
	mul.wide.u32 	%rd14, %r31, 4;
	add.s64 	%rd15, %rd6, %rd14;
	ld.global.f32 	%f6, [%rd15];
	mul.f32 	%f7, %f3, %f5;
	mul.f32 	%f8, %f4, %f6;
	sub.f32 	%f9, %f7, %f8;
	st.global.f32 	[%rd13], %f9;
	mul.f32 	%f10, %f3, %f6;
	fma.rn.f32 	%f11, %f4, %f5, %f10;
	st.global.f32 	[%rd15], %f11;
	add.s64 	%rd16, %rd5, %rd12;
	ld.global.f32 	%f12, [%rd16];
	add.s64 	%rd17, %rd5, %rd14;
	ld.global.f32 	%f13, [%rd17];
	mul.f32 	%f14, %f3, %f12;
	mul.f32 	%f15, %f4, %f13;
	sub.f32 	%f16, %f14, %f15;
	st.global.f32 	[%rd16], %f16;
	mul.f32 	%f17, %f3, %f13;
	fma.rn.f32 	%f18, %f4, %f12, %f17;
	st.global.f32 	[%rd17], %f18;
$L__BB3_4:
	ret;

}
	// .globl	_Z21fused_rope_f16_kernelP6__halfS0_PKS_S2_jjjj
.visible .entry _Z21fused_rope_f16_kernelP6__halfS0_PKS_S2_jjjj(
	.param .u64 .ptr .align 1 _Z21fused_rope_f16_kernelP6__halfS0_PKS_S2_jjjj_param_0,
	.param .u64 .ptr .align 1 _Z21fused_rope_f16_kernelP6__halfS0_PKS_S2_jjjj_param_1,
	.param .u64 .ptr .align 1 _Z21fused_rope_f16_kernelP6__halfS0_PKS_S2_jjjj_param_2,
	.param .u64 .ptr .align 1 _Z21fused_rope_f16_kernelP6__halfS0_PKS_S2_jjjj_param_3,
	.param .u32 _Z21fused_rope_f16_kernelP6__halfS0_PKS_S2_jjjj_param_4,
	.param .u32 _Z21fused_rope_f16_kernelP6__halfS0_PKS_S2_jjjj_param_5,
	.param .u32 _Z21fused_rope_f16_kernelP6__halfS0_PKS_S2_jjjj_param_6,
	.param .u32 _Z21fused_rope_f16_kernelP6__halfS0_PKS_S2_jjjj_param_7
)
{
	.reg .pred 	%p<3>;
	.reg .b16 	%rs<11>;
	.reg .b32 	%r<33>;
	.reg .b32 	%f<19>;
	.reg .b64 	%rd<18>;
	// demoted variable
	.shared .align 4 .b8 _ZZ21fused_rope_f16_kernelP6__halfS0_PKS_S2_jjjjE5s_cos[1024];
	// demoted variable
	.shared .align 4 .b8 _ZZ21fused_rope_f16_kernelP6__halfS0_PKS_S2_jjjjE5s_sin[1024];
	ld.param.u64 	%rd1, [_Z21fused_rope_f16_kernelP6__halfS0_PKS_S2_jjjj_param_0];
	ld.param.u64 	%rd2, [_Z21fused_rope_f16_kernelP6__halfS0_PKS_S2_jjjj_param_1];
	ld.param.u64 	%rd3, [_Z21fused_rope_f16_kernelP6__halfS0_PKS_S2_jjjj_param_2];
	ld.param.u64 	%rd4, [_Z21fused_rope_f16_kernelP6__halfS0_PKS_S2_jjjj_param_3];
	ld.param.u32 	%r12, [_Z21fused_rope_f16_kernelP6__halfS0_PKS_S2_jjjj_param_4];
	ld.param.u32 	%r9, [_Z21fused_rope_f16_kernelP6__halfS0_PKS_S2_jjjj_param_5];
	ld.param.u32 	%r10, [_Z21fused_rope_f16_kernelP6__halfS0_PKS_S2_jjjj_param_6];
	ld.param.u32 	%r11, [_Z21fused_rope_f16_kernelP6__halfS0_PKS_S2_jjjj_param_7];
	mul.lo.s32 	%r13, %r9, %r12;
	shr.u32 	%r14, %r13, 1;
	shr.u32 	%r1, %r9, 1;
	mov.u32 	%r15, %ctaid.x;
	mov.u32 	%r16, %ntid.x;
	mov.u32 	%r2, %tid.x;
	mad.lo.s32 	%r3, %r15, %r16, %r2;
	setp.ge.u32 	%p1, %r3, %r14;
	@%p1 bra 	$L__BB4_4;
	shr.u32 	%r4, %r10, 1;
	div.u32 	%r17, %r3, %r1;
	mul.lo.s32 	%r18, %r17, %r1;
	sub.s32 	%r32, %r3, %r18;
	div.u32 	%r19, %r32, %r4;
	mul.lo.s32 	%r20, %r19, %r4;
	sub.s32 	%r21, %r32, %r20;
	mul.lo.s32 	%r22, %r17, %r9;
	mad.lo.s32 	%r23, %r19, %r10, %r22;
	add.s32 	%r6, %r23, %r21;
	setp.eq.s32 	%p2, %r11, 0;
	@%p2 bra 	$L__BB4_3;
	shl.b32 	%r24, %r3, 1;
	div.u32 	%r25, %r24, %r11;
	mad.lo.s32 	%r32, %r25, %r1, %r32;
$L__BB4_3:
	cvta.to.global.u64 	%rd5, %rd2;
	cvta.to.global.u64 	%rd6, %rd1;
	cvta.to.global.u64 	%rd7, %rd3;
	mul.wide.u32 	%rd8, %r32, 2;
	add.s64 	%rd9, %rd7, %rd8;
	ld.global.nc.u16 	%rs1, [%rd9];
	// begin inline asm
	{  cvt.f32.f16 %f1, %rs1;}

	// end inline asm
	shl.b32 	%r26, %r2, 2;
	mov.u32 	%r27, _ZZ21fused_rope_f16_kernelP6__halfS0_PKS_S2_jjjjE5s_cos;
	add.s32 	%r28, %r27, %r26;
	st.shared.f32 	[%r28], %f1;
	cvta.to.global.u64 	%rd10, %rd4;
	add.s64 	%rd11, %rd10, %rd8;
	ld.global.nc.u16 	%rs2, [%rd11];
	// begin inline asm
	{  cvt.f32.f16 %f2, %rs2;}

	// end inline asm
	mov.u32 	%r29, _ZZ21fused_rope_f16_kernelP6__halfS0_PKS_S2_jjjjE5s_sin;
	add.s32 	%r30, %r29, %r26;
	st.shared.f32 	[%r30], %f2;
	bar.sync 	0;
	ld.shared.f32 	%f11, [%r28];
	ld.shared.f32 	%f12, [%r30];
	mul.wide.u32 	%rd12, %r6, 2;
	add.s64 	%rd13, %rd6, %rd12;
	ld.global.u16 	%rs3, [%rd13];
	// begin inline asm
	{  cvt.f32.f16 %f3, %rs3;}

	// end inline asm
	add.s32 	%r31, %r6, %r4;
	mul.wide.u32 	%rd14, %r31, 2;
	add.s64 	%rd15, %rd6, %rd14;
	ld.global.u16 	%rs4, [%rd15];
	// begin inline asm
	{  cvt.f32.f16 %f4, %rs4;}

	// end inline asm
	mul.f32 	%f13, %f11, %f3;
	mul.f32 	%f14, %f12, %f4;
	sub.f32 	%f5, %f13, %f14;
	// begin inline asm
	{  cvt.rn.f16.f32 %rs5, %f5;}

	// end inline asm
	st.global.u16 	[%rd13], %rs5;
	mul.f32 	%f15, %f11, %f4;
	fma.rn.f32 	%f6, %f12, %f3, %f15;
	// begin inline asm
	{  cvt.rn.f16.f32 %rs6, %f6;}

	// end inline asm
	st.global.u16 	[%rd15], %rs6;
	add.s64 	%rd16, %rd5, %rd12;
	ld.global.u16 	%rs7, [%rd16];
	// begin inline asm
	{  cvt.f32.f16 %f7, %rs7;}

	// end inline asm
	add.s64 	%rd17, %rd5, %rd14;
	ld.global.u16 	%rs8, [%rd17];
	// begin inline asm
	{  cvt.f32.f16 %f8, %rs8;}

	// end inline asm
	mul.f32 	%f16, %f11, %f7;
	mul.f32 	%f17, %f12, %f8;
	sub.f32 	%f9, %f16, %f17;
	// begin inline asm
	{  cvt.rn.f16.f32 %rs9, %f9;}

	// end inline asm
	st.global.u16 	[%rd16], %rs9;
	mul.f32 	%f18, %f11, %f8;
	fma.rn.f32 	%f10, %f12, %f7, %f18;
	// begin inline asm
	{  cvt.rn.f16.f32 %rs10, %f10;}

	// end inline asm
	st.global.u16 	[%rd17], %rs10;
$L__BB4_4:
	ret;

}
	// .globl	_Z22fused_rope_bf16_kernelP13__nv_bfloat16S0_PKS_S2_jjjj
.visible .entry _Z22fused_rope_bf16_kernelP13__nv_bfloat16S0_PKS_S2_jjjj(
	.param .u64 .ptr .align 1 _Z22fused_rope_bf16_kernelP13__nv_bfloat16S0_PKS_S2_jjjj_param_0,
	.param .u64 .ptr .align 1 _Z22fused_rope_bf16_kernelP13__nv_bfloat16S0_PKS_S2_jjjj_param_1,
	.param .u64 .ptr .align 1 _Z22fused_rope_bf16_kernelP13__nv_bfloat16S0_PKS_S2_jjjj_param_2,
	.param .u64 .ptr .align 1 _Z22fused_rope_bf16_kernelP13__nv_bfloat16S0_PKS_S2_jjjj_param_3,
	.param .u32 _Z22fused_rope_bf16_kernelP13__nv_bfloat16S0_PKS_S2_jjjj_param_4,
	.param .u32 _Z22fused_rope_bf16_kernelP13__nv_bfloat16S0_PKS_S2_jjjj_param_5,
	.param .u32 _Z22fused_rope_bf16_kernelP13__nv_bfloat16S0_PKS_S2_jjjj_param_6,
	.param .u32 _Z22fused_rope_bf16_kernelP13__nv_bfloat16S0_PKS_S2_jjjj_param_7
)
{
	.reg .pred 	%p<3>;
	.reg .b16 	%rs<39>;
	.reg .b32 	%r<33>;
	.reg .b64 	%rd<18>;
	// demoted variable
	.shared .align 2 .b8 _ZZ22fused_rope_bf16_kernelP13__nv_bfloat16S0_PKS_S2_jjjjE5s_cos[512];
	// demoted variable
	.shared .align 2 .b8 _ZZ22fused_rope_bf16_kernelP13__nv_bfloat16S0_PKS_S2_jjjjE5s_sin[512];
	ld.param.u64 	%rd1, [_Z22fused_rope_bf16_kernelP13__nv_bfloat16S0_PKS_S2_jjjj_param_0];
	ld.param.u64 	%rd2, [_Z22fused_rope_bf16_kernelP13__nv_bfloat16S0_PKS_S2_jjjj_param_1];
	ld.param.u64 	%rd3, [_Z22fused_rope_bf16_kernelP13__nv_bfloat16S0_PKS_S2_jjjj_param_2];
	ld.param.u64 	%rd4, [_Z22fused_rope_bf16_kernelP13__nv_bfloat16S0_PKS_S2_jjjj_param_3];
	ld.param.u32 	%r12, [_Z22fused_rope_bf16_kernelP13__nv_bfloat16S0_PKS_S2_jjjj_param_4];
	ld.param.u32 	%r9, [_Z22fused_rope_bf16_kernelP13__nv_bfloat16S0_PKS_S2_jjjj_param_5];
	ld.param.u32 	%r10, [_Z22fused_rope_bf16_kernelP13__nv_bfloat16S0_PKS_S2_jjjj_param_6];
	ld.param.u32 	%r11, [_Z22fused_rope_bf16_kernelP13__nv_bfloat16S0_PKS_S2_jjjj_param_7];
	mul.lo.s32 	%r13, %r9, %r12;
	shr.u32 	%r14, %r13, 1;
	shr.u32 	%r1, %r9, 1;
	mov.u32 	%r15, %ctaid.x;
	mov.u32 	%r16, %ntid.x;
	mov.u32 	%r2, %tid.x;
	mad.lo.s32 	%r3, %r15, %r16, %r2;
	setp.ge.u32 	%p1, %r3, %r14;
	@%p1 bra 	$L__BB5_4;
	shr.u32 	%r4, %r10, 1;
	div.u32 	%r17, %r3, %r1;
	mul.lo.s32 	%r18, %r17, %r1;
	sub.s32 	%r32, %r3, %r18;
	div.u32 	%r19, %r32, %r4;
	mul.lo.s32 	%r20, %r19, %r4;
	sub.s32 	%r21, %r32, %r20;
	mul.lo.s32 	%r22, %r17, %r9;
	mad.lo.s32 	%r23, %r19, %r10, %r22;
	add.s32 	%r6, %r23, %r21;
	setp.eq.s32 	%p2, %r11, 0;
	@%p2 bra 	$L__BB5_3;
	shl.b32 	%r24, %r3, 1;
	div.u32 	%r25, %r24, %r11;
	mad.lo.s32 	%r32, %r25, %r1, %r32;
$L__BB5_3:
	cvta.to.global.u64 	%rd5, %rd2;
	cvta.to.global.u64 	%rd6, %rd1;
	shl.b32 	%r26, %r2, 1;
	mov.u32 	%r27, _ZZ22fused_rope_bf16_kernelP13__nv_bfloat16S0_PKS_S2_jjjjE5s_cos;
	add.s32 	%r28, %r27, %r26;
	cvta.to.global.u64 	%rd7, %rd3;
	mul.wide.u32 	%rd8, %r32, 2;
	add.s64 	%rd9, %rd7, %rd8;
	ld.global.nc.u16 	%rs37, [%rd9];
	st.shared.u16 	[%r28], %rs37;
	mov.u32 	%r29, _ZZ22fused_rope_bf16_kernelP13__nv_bfloat16S0_PKS_S2_jjjjE5s_sin;
	add.s32 	%r30, %r29, %r26;
	cvta.to.global.u64 	%rd10, %rd4;
	add.s64 	%rd11, %rd10, %rd8;
	ld.global.nc.u16 	%rs38, [%rd11];
	st.shared.u16 	[%r30], %rs38;
	bar.sync 	0;
	ld.shared.u16 	%rs3, [%r28];
	ld.shared.u16 	%rs6, [%r30];
	mul.wide.u32 	%rd12, %r6, 2;
	add.s64 	%rd13, %rd6, %rd12;
	ld.global.u16 	%rs2, [%rd13];
	add.s32 	%r31, %r6, %r4;
	mul.wide.u32 	%rd14, %r31, 2;
	add.s64 	%rd15, %rd6, %rd14;
	ld.global.u16 	%rs5, [%rd15];
	// begin inline asm
	{ mul.bf16 %rs1,%rs2,%rs3; }

	// end inline asm
	// begin inline asm
	{ mul.bf16 %rs4,%rs5,%rs6; }

	// end inline asm
	// begin inline asm
	{ sub.bf16 %rs7,%rs1,%rs4; }

	// end inline asm
	st.global.u16 	[%rd13], %rs7;
	// begin inline asm
	{ mul.bf16 %rs10,%rs2,%rs6; }

	// end inline asm
	// begin inline asm
	{ mul.bf16 %rs13,%rs5,%rs3; }

	// end inline asm
	// begin inline asm
	{ add.bf16 %rs16,%rs10,%rs13; }

	// end inline asm
	st.global.u16 	[%rd15], %rs16;
	add.s64 	%rd16, %rd5, %rd12;
	ld.global.u16 	%rs20, [%rd16];
	add.s64 	%rd17, %rd5, %rd14;
	ld.global.u16 	%rs23, [%rd17];
	// begin inline asm
	{ mul.bf16 %rs19,%rs20,%rs3; }

	// end inline asm
	// begin inline asm
	{ mul.bf16 %rs22,%rs23,%rs6; }

	// end inline asm
	// begin inline asm
	{ sub.bf16 %rs25,%rs19,%rs22; }

	// end inline asm
	st.global.u16 	[%rd16], %rs25;
	// begin inline asm
	{ mul.bf16 %rs28,%rs20,%rs6; }

	// end inline asm
	// begin inline asm
	{ mul.bf16 %rs31,%rs23,%rs3; }

	// end inline asm
	// begin inline asm
	{ add.bf16 %rs34,%rs28,%rs31; }

	// end inline asm
	st.global.u16 	[%rd17], %rs34;
$L__BB5_4:
	ret;

}


// ===== COMPILED SASS (sm_100) =====

	.target	sm_100

	.elftype	@"ET_EXEC"


//--------------------- .note.nv.tkinfo           --------------------------
	.section	.note.nv.tkinfo,"",@"SHT_NOTE"
	.sectionflags	@"SHF_NOTE_NV_TKINFO"
	.tkinfo
        /*0018*/ 	.word	0x00000002
        /*0030*/ 	.string	""
        /*0030*/ 	.string	"ptxas"
        /*0030*/ 	.string	"Cuda compilation tools, release 13.0, V13.0.88"
        /*0030*/ 	.string	"Build cuda_13.0.r13.0/compiler.36424714_0"
        /*0030*/ 	.string	"-arch sm_100 -m 64 "



//--------------------- .note.nv.cuinfo           --------------------------
	.section	.note.nv.cuinfo,"",@"SHT_NOTE"
	.sectionflags	@"SHF_NOTE_NV_CUINFO"
        /*0018*/ 	.short	0x0002
        /*001a*/ 	.short	0x0064
        /*001c*/ 	.short	0x0082
	.zero		2


//--------------------- .nv.info                  --------------------------
	.section	.nv.info,"",@"SHT_CUDA_INFO"
	.align	4


	//----- nvinfo : EIATTR_REGCOUNT
	.align		4
        /*0000*/ 	.byte	0x04, 0x2f
        /*0002*/ 	.short	(.L_1 - .L_0)
	.align		4
.L_0:
        /*0004*/ 	.word	index@(_Z23fused_rope_i_f32_kernelP6float2S0_PKfS2_jjj)
        /*0008*/ 	.word	0x00000014


	//----- nvinfo : EIATTR_FRAME_SIZE
	.align		4
.L_1:
        /*000c*/ 	.byte	0x04, 0x11
        /*000e*/ 	.short	(.L_3 - .L_2)
	.align		4
.L_2:
        /*0010*/ 	.word	index@(_Z23fused_rope_i_f32_kernelP6float2S0_PKfS2_jjj)
        /*0014*/ 	.word	0x00000000


	//----- nvinfo : EIATTR_REGCOUNT
	.align		4
.L_3:
        /*0018*/ 	.byte	0x04, 0x2f
        /*001a*/ 	.short	(.L_5 - .L_4)
	.align		4
.L_4:
        /*001c*/ 	.word	index@(_Z23fused_rope_i_f16_kernelP7__half2S0_PK6__halfS3_jjj)
        /*0020*/ 	.word	0x00000011


	//----- nvinfo : EIATTR_FRAME_SIZE
	.align		4
.L_5:
        /*0024*/ 	.byte	0x04, 0x11
        /*0026*/ 	.short	(.L_7 - .L_6)
	.align		4
.L_6:
        /*0028*/ 	.word	index@(_Z23fused_rope_i_f16_kernelP7__half2S0_PK6__halfS3_jjj)
        /*002c*/ 	.word	0x00000000


	//----- nvinfo : EIATTR_REGCOUNT
	.align		4
.L_7:
        /*0030*/ 	.byte	0x04, 0x2f
        /*0032*/ 	.short	(.L_9 - .L_8)
	.align		4
.L_8:
        /*0034*/ 	.word	index@(_Z24fused_rope_i_bf16_kernelP14__nv_bfloat162S0_PK13__nv_bfloat16S3_jjj)
        /*0038*/ 	.word	0x0000000f


	//----- nvinfo : EIATTR_FRAME_SIZE
	.align		4
.L_9:
        /*003c*/ 	.byte	0x04, 0x11
        /*003e*/ 	.short	(.L_11 - .L_10)
	.align		4
.L_10:
        /*0040*/ 	.word	index@(_Z24fused_rope_i_bf16_kernelP14__nv_bfloat162S0_PK13__nv_bfloat16S3_jjj)
        /*0044*/ 	.word	0x00000000


	//----- nvinfo : EIATTR_REGCOUNT
	.align		4
.L_11:
        /*0048*/ 	.byte	0x04, 0x2f
        /*004a*/ 	.short	(.L_13 - .L_12)
	.align		4
.L_12:
        /*004c*/ 	.word	index@(_Z21fused_rope_f32_kernelPfS_PKfS1_jjjj)
        /*0050*/ 	.word	0x00000018


	//----- nvinfo : EIATTR_FRAME_SIZE
	.align		4
.L_13:
        /*0054*/ 	.byte	0x04, 0x11
        /*0056*/ 	.short	(.L_15 - .L_14)
	.align		4
.L_14:
        /*0058*/ 	.word	index@(_Z21fused_rope_f32_kernelPfS_PKfS1_jjjj)
        /*005c*/ 	.word	0x00000000


	//----- nvinfo : EIATTR_REGCOUNT
	.align		4
.L_15:
        /*0060*/ 	.byte	0x04, 0x2f
        /*0062*/ 	.short	(.L_17 - .L_16)
	.align		4
.L_16:
        /*0064*/ 	.word	index@(_Z21fused_rope_f16_kernelP6__halfS0_PKS_S2_jjjj)
        /*0068*/ 	.word	0x00000018


	//----- nvinfo : EIATTR_FRAME_SIZE
	.align		4
.L_17:
        /*006c*/ 	.byte	0x04, 0x11
        /*006e*/ 	.short	(.L_19 - .L_18)
	.align		4
.L_18:
        /*0070*/ 	.word	index@(_Z21fused_rope_f16_kernelP6__halfS0_PKS_S2_jjjj)
        /*0074*/ 	.word	0x00000000


	//----- nvinfo : EIATTR_REGCOUNT
	.align		4
.L_19:
        /*0078*/ 	.byte	0x04, 0x2f
        /*007a*/ 	.short	(.L_21 - .L_20)
	.align		4
.L_20:
        /*007c*/ 	.word	index@(_Z22fused_rope_bf16_kernelP13__nv_bfloat16S0_PKS_S2_jjjj)
        /*0080*/ 	.word	0x00000016


	//----- nvinfo : EIATTR_FRAME_SIZE
	.align		4
.L_21:
        /*0084*/ 	.byte	0x04, 0x11
        /*0086*/ 	.short	(.L_23 - .L_22)
	.align		4
.L_22:
        /*0088*/ 	.word	index@(_Z22fused_rope_bf16_kernelP13__nv_bfloat16S0_PKS_S2_jjjj)
        /*008c*/ 	.word	0x00000000


	//----- nvinfo : EIATTR_MIN_STACK_SIZE
	.align		4
.L_23:
        /*0090*/ 	.byte	0x04, 0x12
        /*0092*/ 	.short	(.L_25 - .L_24)
	.align		4
.L_24:
        /*0094*/ 	.word	index@(_Z22fused_rope_bf16_kernelP13__nv_bfloat16S0_PKS_S2_jjjj)
        /*0098*/ 	.word	0x00000000


	//----- nvinfo : EIATTR_MIN_STACK_SIZE
	.align		4
.L_25:
        /*009c*/ 	.byte	0x04, 0x12
        /*009e*/ 	.short	(.L_27 - .L_26)
	.align		4
.L_26:
        /*00a0*/ 	.word	index@(_Z21fused_rope_f16_kernelP6__halfS0_PKS_S2_jjjj)
        /*00a4*/ 	.word	0x00000000


	//----- nvinfo : EIATTR_MIN_STACK_SIZE
	.align		4
.L_27:
        /*00a8*/ 	.byte	0x04, 0x12
        /*00aa*/ 	.short	(.L_29 - .L_28)
	.align		4
.L_28:
        /*00ac*/ 	.word	index@(_Z21fused_rope_f32_kernelPfS_PKfS1_jjjj)
        /*00b0*/ 	.word	0x00000000


	//----- nvinfo : EIATTR_MIN_STACK_SIZE
	.align		4
.L_29:
        /*00b4*/ 	.byte	0x04, 0x12
        /*00b6*/ 	.short	(.L_31 - .L_30)
	.align		4
.L_30:
        /*00b8*/ 	.word	index@(_Z24fused_rope_i_bf16_kernelP14__nv_bfloat162S0_PK13__nv_bfloat16S3_jjj)
        /*00bc*/ 	.word	0x00000000


	//----- nvinfo : EIATTR_MIN_STACK_SIZE
	.align		4
.L_31:
        /*00c0*/ 	.byte	0x04, 0x12
        /*00c2*/ 	.short	(.L_33 - .L_32)
	.align		4
.L_32:
        /*00c4*/ 	.word	index@(_Z23fused_rope_i_f16_kernelP7__half2S0_PK6__halfS3_jjj)
        /*00c8*/ 	.word	0x00000000


	//----- nvinfo : EIATTR_MIN_STACK_SIZE
	.align		4
.L_33:
        /*00cc*/ 	.byte	0x04, 0x12
        /*00ce*/ 	.short	(.L_35 - .L_34)
	.align		4
.L_34:
        /*00d0*/ 	.word	index@(_Z23fused_rope_i_f32_kernelP6float2S0_PKfS2_jjj)
        /*00d4*/ 	.word	0x00000000
.L_35:


//--------------------- .nv.compat                --------------------------
	.section	.nv.compat,"",@"SHT_CUDA_COMPAT_INFO"
	.align	4
        /*0000*/ 	.byte	0x02, 0x09, 0x00, 0x00, 0x02, 0x02, 0x01, 0x00, 0x02, 0x05, 0x05, 0x00, 0x03, 0x07, 0x01, 0x01
        /*0010*/ 	.byte	0x02, 0x03, 0x00, 0x00, 0x02, 0x06, 0x01, 0x00, 0x04, 0x0b, 0x08, 0x00, 0x09, 0x00, 0x00, 0x00
        /*0020*/ 	.byte	0x00, 0x00, 0x00, 0x00


//--------------------- .nv.info._Z22fused_rope_bf16_kernelP13__nv_bfloat16S0_PKS_S2_jjjj --------------------------
	.section	.nv.info._Z22fused_rope_bf16_kernelP13__nv_bfloat16S0_PKS_S2_jjjj,"",@"SHT_CUDA_INFO"
	.sectionflags	@""
	.align	4


	//----- nvinfo : EIATTR_CUDA_API_VERSION
	.align		4
        /*0000*/ 	.byte	0x04, 0x37
        /*0002*/ 	.short	(.L_37 - .L_36)
.L_36:
        /*0004*/ 	.word	0x00000082


	//----- nvinfo : EIATTR_KPARAM_INFO
	.align		4
.L_37:
        /*0008*/ 	.byte	0x04, 0x17
        /*000a*/ 	.short	(.L_39 - .L_38)
.L_38:
        /*000c*/ 	.word	0x00000000
        /*0010*/ 	.short	0x0007
        /*0012*/ 	.short	0x002c
        /*0014*/ 	.byte	0x00, 0xf0, 0x11, 0x00


	//----- nvinfo : EIATTR_KPARAM_INFO
	.align		4
.L_39:
        /*0018*/ 	.byte	0x04, 0x17
        /*001a*/ 	.short	(.L_41 - .L_40)
.L_40:
        /*001c*/ 	.word	0x00000000
        /*0020*/ 	.short	0x0006
        /*0022*/ 	.short	0x0028
        /*0024*/ 	.byte	0x00, 0xf0, 0x11, 0x00


	//----- nvinfo : EIATTR_KPARAM_INFO
	.align		4
.L_41:
        /*0028*/ 	.byte	0x04, 0x17
        /*002a*/ 	.short	(.L_43 - .L_42)
.L_42:
        /*002c*/ 	.word	0x00000000
        /*0030*/ 	.short	0x0005
        /*0032*/ 	.short	0x0024
        /*0034*/ 	.byte	0x00, 0xf0, 0x11, 0x00


	//----- nvinfo : EIATTR_KPARAM_INFO
	.align		4
.L_43:
        /*0038*/ 	.byte	0x04, 0x17
        /*003a*/ 	.short	(.L_45 - .L_44)
.L_44:
        /*003c*/ 	.word	0x00000000
        /*0040*/ 	.short	0x0004
        /*0042*/ 	.short	0x0020
        /*0044*/ 	.byte	0x00, 0xf0, 0x11, 0x00


	//----- nvinfo : EIATTR_KPARAM_INFO
	.align		4
.L_45:
        /*0048*/ 	.byte	0x04, 0x17
        /*004a*/ 	.short	(.L_47 - .L_46)
.L_46:
        /*004c*/ 	.word	0x00000000
        /*0050*/ 	.short	0x0003
        /*0052*/ 	.short	0x0018
        /*0054*/ 	.byte	0x00, 0xf5, 0x21, 0x00


	//----- nvinfo : EIATTR_KPARAM_INFO
	.align		4
.L_47:
        /*0058*/ 	.byte	0x04, 0x17
        /*005a*/ 	.short	(.L_49 - .L_48)
.L_48:
        /*005c*/ 	.word	0x00000000
        /*0060*/ 	.short	0x0002
        /*0062*/ 	.short	0x0010
        /*0064*/ 	.byte	0x00, 0xf5, 0x21, 0x00


	//----- nvinfo : EIATTR_KPARAM_INFO
	.align		4
.L_49:
        /*0068*/ 	.byte	0x04, 0x17
        /*006a*/ 	.short	(.L_51 - .L_50)
.L_50:
        /*006c*/ 	.word	0x00000000
        /*0070*/ 	.short	0x0001
        /*0072*/ 	.short	0x0008
        /*0074*/ 	.byte	0x00, 0xf5, 0x21, 0x00


	//----- nvinfo : EIATTR_KPARAM_INFO
	.align		4
.L_51:
        /*0078*/ 	.byte	0x04, 0x17
        /*007a*/ 	.short	(.L_53 - .L_52)
.L_52:
        /*007c*/ 	.word	0x00000000
        /*0080*/ 	.short	0x0000
        /*0082*/ 	.short	0x0000
        /*0084*/ 	.byte	0x00, 0xf5, 0x21, 0x00


	//----- nvinfo : EIATTR_SPARSE_MMA_MASK
	.align		4
.L_53:
        /*0088*/ 	.byte	0x03, 0x50
        /*008a*/ 	.short	0x0000


	//----- nvinfo : EIATTR_MAXREG_COUNT
	.align		4
        /*008c*/ 	.byte	0x03, 0x1b
        /*008e*/ 	.short	0x00ff


	//----- nvinfo : EIATTR_NUM_BARRIERS
	.align		4
        /*0090*/ 	.byte	0x02, 0x4c
        /*0092*/ 	.byte	0x01
	.zero		1


	//----- nvinfo : EIATTR_MERCURY_ISA_VERSION
	.align		4
        /*0094*/ 	.byte	0x03, 0x5f
        /*0096*/ 	.short	0x0101


	//----- nvinfo : EIATTR_VRC_CTA_INIT_COUNT
	.align		4
        /*0098*/ 	.byte	0x02, 0x4a
	.zero		1
	.zero		1


	//----- nvinfo : EIATTR_EXIT_INSTR_OFFSETS
	.align		4
        /*009c*/ 	.byte	0x04, 0x1c
        /*009e*/ 	.short	(.L_55 - .L_54)


	//   ....[0]....
.L_54:
        /*00a0*/ 	.word	0x00000090


	//   ....[1]....
        /*00a4*/ 	.word	0x000007c0


	//----- nvinfo : EIATTR_CBANK_PARAM_SIZE
	.align		4
.L_55:
        /*00a8*/ 	.byte	0x03, 0x19
        /*00aa*/ 	.short	0x0030


	//----- nvinfo : EIATTR_PARAM_CBANK
	.align		4
        /*00ac*/ 	.byte	0x04, 0x0a
        /*00ae*/ 	.short	(.L_57 - .L_56)
	.align		4
.L_56:
        /*00b0*/ 	.word	index@(.nv.constant0._Z22fused_rope_bf16_kernelP13__nv_bfloat16S0_PKS_S2_jjjj)
        /*00b4*/ 	.short	0x0380
        /*00b6*/ 	.short	0x0030


	//----- nvinfo : EIATTR_SW_WAR
	.align		4
.L_57:
        /*00b8*/ 	.byte	0x04, 0x36
        /*00ba*/ 	.short	(.L_59 - .L_58)
.L_58:
        /*00bc*/ 	.word	0x00000008
.L_59:


//--------------------- .nv.info._Z21fused_rope_f16_kernelP6__halfS0_PKS_S2_jjjj --------------------------
	.section	.nv.info._Z21fused_rope_f16_kernelP6__halfS0_PKS_S2_jjjj,"",@"SHT_CUDA_INFO"
	.sectionflags	@""
	.align	4


	//----- nvinfo : EIATTR_CUDA_API_VERSION
	.align		4
        /*0000*/ 	.byte	0x04, 0x37
        /*0002*/ 	.short	(.L_61 - .L_60)
.L_60:
        /*0004*/ 	.word	0x00000082


	//----- nvinfo : EIATTR_KPARAM_INFO
	.align		4
.L_61:
        /*0008*/ 	.byte	0x04, 0x17
        /*000a*/ 	.short	(.L_63 - .L_62)
.L_62:
        /*000c*/ 	.word	0x00000000
        /*0010*/ 	.short	0x0007
        /*0012*/ 	.short	0x002c
        /*0014*/ 	.byte	0x00, 0xf0, 0x11, 0x00


	//----- nvinfo : EIATTR_KPARAM_INFO
	.align		4
.L_63:
        /*0018*/ 	.byte	0x04, 0x17
        /*001a*/ 	.short	(.L_65 - .L_64)
.L_64:
        /*001c*/ 	.word	0x00000000
        /*0020*/ 	.short	0x0006
        /*0022*/ 	.short	0x0028
        /*0024*/ 	.byte	0x00, 0xf0, 0x11, 0x00


	//----- nvinfo : EIATTR_KPARAM_INFO
	.align		4
.L_65:
        /*0028*/ 	.byte	0x04, 0x17
        /*002a*/ 	.short	(.L_67 - .L_66)
.L_66:
        /*002c*/ 	.word	0x00000000
        /*0030*/ 	.short	0x0005
        /*0032*/ 	.short	0x0024
        /*0034*/ 	.byte	0x00, 0xf0, 0x11, 0x00


	//----- nvinfo : EIATTR_KPARAM_INFO
	.align		4
.L_67:
        /*0038*/ 	.byte	0x04, 0x17
        /*003a*/ 	.short	(.L_69 - .L_68)
.L_68:
        /*003c*/ 	.word	0x00000000
        /*0040*/ 	.short	0x0004
        /*0042*/ 	.short	0x0020
        /*0044*/ 	.byte	0x00, 0xf0, 0x11, 0x00


	//----- nvinfo : EIATTR_KPARAM_INFO
	.align		4
.L_69:
        /*0048*/ 	.byte	0x04, 0x17
        /*004a*/ 	.short	(.L_71 - .L_70)
.L_70:
        /*004c*/ 	.word	0x00000000
        /*0050*/ 	.short	0x0003
        /*0052*/ 	.short	0x0018
        /*0054*/ 	.byte	0x00, 0xf5, 0x21, 0x00


	//----- nvinfo : EIATTR_KPARAM_INFO
	.align		4
.L_71:
        /*0058*/ 	.byte	0x04, 0x17
        /*005a*/ 	.short	(.L_73 - .L_72)
.L_72:
        /*005c*/ 	.word	0x00000000
        /*0060*/ 	.short	0x0002
        /*0062*/ 	.short	0x0010
        /*0064*/ 	.byte	0x00, 0xf5, 0x21, 0x00


	//----- nvinfo : EIATTR_KPARAM_INFO
	.align		4
.L_73:
        /*0068*/ 	.byte	0x04, 0x17
        /*006a*/ 	.short	(.L_75 - .L_74)
.L_74:
        /*006c*/ 	.word	0x00000000
        /*0070*/ 	.short	0x0001
        /*0072*/ 	.short	0x0008
        /*0074*/ 	.byte	0x00, 0xf5, 0x21, 0x00


	//----- nvinfo : EIATTR_KPARAM_INFO
	.align		4
.L_75:
        /*0078*/ 	.byte	0x04, 0x17
        /*007a*/ 	.short	(.L_77 - .L_76)
.L_76:
        /*007c*/ 	.word	0x00000000
        /*0080*/ 	.short	0x0000
        /*0082*/ 	.short	0x0000
        /*0084*/ 	.byte	0x00, 0xf5, 0x21, 0x00


	//----- nvinfo : EIATTR_SPARSE_MMA_MASK
	.align		4
.L_77:
        /*0088*/ 	.byte	0x03, 0x50
        /*008a*/ 	.short	0x0000


	//----- nvinfo : EIATTR_MAXREG_COUNT
	.align		4
        /*008c*/ 	.byte	0x03, 0x1b
        /*008e*/ 	.short	0x00ff


	//----- nvinfo : EIATTR_NUM_BARRIERS
	.align		4
        /*0090*/ 	.byte	0x02, 0x4c
        /*0092*/ 	.byte	0x01
	.zero		1


	//----- nvinfo : EIATTR_MERCURY_ISA_VERSION
	.align		4
        /*0094*/ 	.byte	0x03, 0x5f
        /*0096*/ 	.short	0x0101


	//----- nvinfo : EIATTR_VRC_CTA_INIT_COUNT
	.align		4
        /*0098*/ 	.byte	0x02, 0x4a
	.zero		1
	.zero		1


	//----- nvinfo : EIATTR_EXIT_INSTR_OFFSETS
	.align		4
        /*009c*/ 	.byte	0x04, 0x1c
        /*009e*/ 	.short	(.L_79 - .L_78)


	//   ....[0]....
.L_78:
        /*00a0*/ 	.word	0x00000090


	//   ....[1]....
        /*00a4*/ 	.word	0x00000860


	//----- nvinfo : EIATTR_CBANK_PARAM_SIZE
	.align		4
.L_79:
        /*00a8*/ 	.byte	0x03, 0x19
        /*00aa*/ 	.short	0x0030


	//----- nvinfo : EIATTR_PARAM_CBANK
	.align		4
        /*00ac*/ 	.byte	0x04, 0x0a
        /*00ae*/ 	.short	(.L_81 - .L_80)
	.align		4
.L_80:
        /*00b0*/ 	.word	index@(.nv.constant0._Z21fused_rope_f16_kernelP6__halfS0_PKS_S2_jjjj)
        /*00b4*/ 	.short	0x0380
        /*00b6*/ 	.short	0x0030


	//----- nvinfo : EIATTR_SW_WAR
	.align		4
.L_81:
        /*00b8*/ 	.byte	0x04, 0x36
        /*00ba*/ 	.short	(.L_83 - .L_82)
.L_82:
        /*00bc*/ 	.word	0x00000008
.L_83:


//--------------------- .nv.info._Z21fused_rope_f32_kernelPfS_PKfS1_jjjj --------------------------
	.section	.nv.info._Z21fused_rope_f32_kernelPfS_PKfS1_jjjj,"",@"SHT_CUDA_INFO"
	.sectionflags	@""
	.align	4


	//----- nvinfo : EIATTR_CUDA_API_VERSION
	.align		4
        /*0000*/ 	.byte	0x04, 0x37
        /*0002*/ 	.short	(.L_85 - .L_84)
.L_84:
        /*0004*/ 	.word	0x00000082


	//----- nvinfo : EIATTR_KPARAM_INFO
	.align		4
.L_85:
        /*0008*/ 	.byte	0x04, 0x17
        /*000a*/ 	.short	(.L_87 - .L_86)
.L_86:
        /*000c*/ 	.word	0x00000000
        /*0010*/ 	.short	0x0007
        /*0012*/ 	.short	0x002c
        /*0014*/ 	.byte	0x00, 0xf0, 0x11, 0x00


	//----- nvinfo : EIATTR_KPARAM_INFO
	.align		4
.L_87:
        /*0018*/ 	.byte	0x04, 0x17
        /*001a*/ 	.short	(.L_89 - .L_88)
.L_88:
        /*001c*/ 	.word	0x00000000
        /*0020*/ 	.short	0x0006
        /*0022*/ 	.short	0x0028
        /*0024*/ 	.byte	0x00, 0xf0, 0x11, 0x00


	//----- nvinfo : EIATTR_KPARAM_INFO
	.align		4
.L_89:
        /*0028*/ 	.byte	0x04, 0x17
        /*002a*/ 	.short	(.L_91 - .L_90)
.L_90:
        /*002c*/ 	.word	0x00000000
        /*0030*/ 	.short	0x0005
        /*0032*/ 	.short	0x0024
        /*0034*/ 	.byte	0x00, 0xf0, 0x11, 0x00


	//----- nvinfo : EIATTR_KPARAM_INFO
	.align		4
.L_91:
        /*0038*/ 	.byte	0x04, 0x17
        /*003a*/ 	.short	(.L_93 - .L_92)
.L_92:
        /*003c*/ 	.word	0x00000000
        /*0040*/ 	.short	0x0004
        /*0042*/ 	.short	0x0020
        /*0044*/ 	.byte	0x00, 0xf0, 0x11, 0x00


	//----- nvinfo : EIATTR_KPARAM_INFO
	.align		4
.L_93:
        /*0048*/ 	.byte	0x04, 0x17
        /*004a*/ 	.short	(.L_95 - .L_94)
.L_94:
        /*004c*/ 	.word	0x00000000
        /*0050*/ 	.short	0x0003
        /*0052*/ 	.short	0x0018
        /*0054*/ 	.byte	0x00, 0xf5, 0x21, 0x00


	//----- nvinfo : EIATTR_KPARAM_INFO
	.align		4
.L_95:
        /*0058*/ 	.byte	0x04, 0x17
        /*005a*/ 	.short	(.L_97 - .L_96)
.L_96:
        /*005c*/ 	.word	0x00000000
        /*0060*/ 	.short	0x0002
        /*0062*/ 	.short	0x0010
        /*0064*/ 	.byte	0x00, 0xf5, 0x21, 0x00


	//----- nvinfo : EIATTR_KPARAM_INFO
	.align		4
.L_97:
        /*0068*/ 	.byte	0x04, 0x17
        /*006a*/ 	.short	(.L_99 - .L_98)
.L_98:
        /*006c*/ 	.word	0x00000000
        /*0070*/ 	.short	0x0001
        /*0072*/ 	.short	0x0008
        /*0074*/ 	.byte	0x00, 0xf5, 0x21, 0x00


	//----- nvinfo : EIATTR_KPARAM_INFO
	.align		4
.L_99:
        /*0078*/ 	.byte	0x04, 0x17
        /*007a*/ 	.short	(.L_101 - .L_100)
.L_100:
        /*007c*/ 	.word	0x00000000
        /*0080*/ 	.short	0x0000
        /*0082*/ 	.short	0x0000
        /*0084*/ 	.byte	0x00, 0xf5, 0x21, 0x00


	//----- nvinfo : EIATTR_SPARSE_MMA_MASK
	.align		4
.L_101:
        /*0088*/ 	.byte	0x03, 0x50
        /*008a*/ 	.short	0x0000


	//----- nvinfo : EIATTR_MAXREG_COUNT
	.align		4
        /*008c*/ 	.byte	0x03, 0x1b
        /*008e*/ 	.short	0x00ff


	//----- nvinfo : EIATTR_NUM_BARRIERS
	.align		4
        /*0090*/ 	.byte	0x02, 0x4c
        /*0092*/ 	.byte	0x01
	.zero		1


	//----- nvinfo : EIATTR_MERCURY_ISA_VERSION
	.align		4
        /*0094*/ 	.byte	0x03, 0x5f
        /*0096*/ 	.short	0x0101


	//----- nvinfo : EIATTR_VRC_CTA_INIT_COUNT
	.align		4
        /*0098*/ 	.byte	0x02, 0x4a
	.zero		1
	.zero		1


	//----- nvinfo : EIATTR_EXIT_INSTR_OFFSETS
	.align		4
        /*009c*/ 	.byte	0x04, 0x1c
        /*009e*/ 	.short	(.L_103 - .L_102)


	//   ....[0]....
.L_102:
        /*00a0*/ 	.word	0x00000090


	//   ....[1]....
        /*00a4*/ 	.word	0x000007c0


	//----- nvinfo : EIATTR_CBANK_PARAM_SIZE
	.align		4
.L_103:
        /*00a8*/ 	.byte	0x03, 0x19
        /*00aa*/ 	.short	0x0030


	//----- nvinfo : EIATTR_PARAM_CBANK
	.align		4
        /*00ac*/ 	.byte	0x04, 0x0a
        /*00ae*/ 	.short	(.L_105 - .L_104)
	.align		4
.L_104:
        /*00b0*/ 	.word	index@(.nv.constant0._Z21fused_rope_f32_kernelPfS_PKfS1_jjjj)
        /*00b4*/ 	.short	0x0380
        /*00b6*/ 	.short	0x0030


	//----- nvinfo : EIATTR_SW_WAR
	.align		4
.L_105:
        /*00b8*/ 	.byte	0x04, 0x36
        /*00ba*/ 	.short	(.L_107 - .L_106)
.L_106:
        /*00bc*/ 	.word	0x00000008
.L_107:


//--------------------- .nv.info._Z24fused_rope_i_bf16_kernelP14__nv_bfloat162S0_PK13__nv_bfloat16S3_jjj --------------------------
	.section	.nv.info._Z24fused_rope_i_bf16_kernelP14__nv_bfloat162S0_PK13__nv_bfloat16S3_jjj,"",@"SHT_CUDA_INFO"
	.sectionflags	@""
	.align	4


	//----- nvinfo : EIATTR_CUDA_API_VERSION
	.align		4
        /*0000*/ 	.byte	0x04, 0x37
        /*0002*/ 	.short	(.L_109 - .L_108)
.L_108:
        /*0004*/ 	.word	0x00000082


	//----- nvinfo : EIATTR_KPARAM_INFO
	.align		4
.L_109:
        /*0008*/ 	.byte	0x04, 0x17
        /*000a*/ 	.short	(.L_111 - .L_110)
.L_110:
        /*000c*/ 	.word	0x00000000
        /*0010*/ 	.short	0x0006
        /*0012*/ 	.short	0x0028
        /*0014*/ 	.byte	0x00, 0xf0, 0x11, 0x00


	//----- nvinfo : EIATTR_KPARAM_INFO
	.align		4
.L_111:
        /*0018*/ 	.byte	0x04, 0x17
        /*001a*/ 	.short	(.L_113 - .L_112)
.L_112:
        /*001c*/ 	.word	0x00000000
        /*0020*/ 	.short	0x0005
        /*0022*/ 	.short	0x0024
        /*0024*/ 	.byte	0x00, 0xf0, 0x11, 0x00


	//----- nvinfo : EIATTR_KPARAM_INFO
	.align		4
.L_113:
        /*0028*/ 	.byte	0x04, 0x17
        /*002a*/ 	.short	(.L_115 - .L_114)
.L_114:
        /*002c*/ 	.word	0x00000000
        /*0030*/ 	.short	0x0004
        /*0032*/ 	.short	0x0020
        /*0034*/ 	.byte	0x00, 0xf0, 0x11, 0x00


	//----- nvinfo : EIATTR_KPARAM_INFO
	.align		4
.L_115:
        /*0038*/ 	.byte	0x04, 0x17
        /*003a*/ 	.short	(.L_117 - .L_116)
.L_116:
        /*003c*/ 	.word	0x00000000
        /*0040*/ 	.short	0x0003
        /*0042*/ 	.short	0x0018
        /*0044*/ 	.byte	0x00, 0xf5, 0x21, 0x00


	//----- nvinfo : EIATTR_KPARAM_INFO
	.align		4
.L_117:
        /*0048*/ 	.byte	0x04, 0x17
        /*004a*/ 	.short	(.L_119 - .L_118)
.L_118:
        /*004c*/ 	.word	0x00000000
        /*0050*/ 	.short	0x0002
        /*0052*/ 	.short	0x0010
        /*0054*/ 	.byte	0x00, 0xf5, 0x21, 0x00


	//----- nvinfo : EIATTR_KPARAM_INFO
	.align		4
.L_119:
        /*0058*/ 	.byte	0x04, 0x17
        /*005a*/ 	.short	(.L_121 - .L_120)
.L_120:
        /*005c*/ 	.word	0x00000000
        /*0060*/ 	.short	0x0001
        /*0062*/ 	.short	0x0008
        /*0064*/ 	.byte	0x00, 0xf5, 0x21, 0x00


	//----- nvinfo : EIATTR_KPARAM_INFO
	.align		4
.L_121:
        /*0068*/ 	.byte	0x04, 0x17
        /*006a*/ 	.short	(.L_123 - .L_122)
.L_122:
        /*006c*/ 	.word	0x00000000
        /*0070*/ 	.short	0x0000
        /*0072*/ 	.short	0x0000
        /*0074*/ 	.byte	0x00, 0xf5, 0x21, 0x00


	//----- nvinfo : EIATTR_SPARSE_MMA_MASK
	.align		4
.L_123:
        /*0078*/ 	.byte	0x03, 0x50
        /*007a*/ 	.short	0x0000


	//----- nvinfo : EIATTR_MAXREG_COUNT
	.align		4
        /*007c*/ 	.byte	0x03, 0x1b
        /*007e*/ 	.short	0x00ff


	//----- nvinfo : EIATTR_NUM_BARRIERS
	.align		4
        /*0080*/ 	.byte	0x02, 0x4c
        /*0082*/ 	.byte	0x01
	.zero		1


	//----- nvinfo : EIATTR_MERCURY_ISA_VERSION
	.align		4
        /*0084*/ 	.byte	0x03, 0x5f
        /*0086*/ 	.short	0x0101


	//----- nvinfo : EIATTR_VRC_CTA_INIT_COUNT
	.align		4
        /*0088*/ 	.byte	0x02, 0x4a
	.zero		1
	.zero		1


	//----- nvinfo : EIATTR_EXIT_INSTR_OFFSETS
	.align		4
        /*008c*/ 	.byte	0x04, 0x1c
        /*008e*/ 	.short	(.L_125 - .L_124)


	//   ....[0]....
.L_124:
        /*0090*/ 	.word	0x00000070


	//   ....[1]....
        /*0094*/ 	.word	0x000005b0


	//----- nvinfo : EIATTR_CBANK_PARAM_SIZE
	.align		4
.L_125:
        /*0098*/ 	.byte	0x03, 0x19
        /*009a*/ 	.short	0x002c


	//----- nvinfo : EIATTR_PARAM_CBANK
	.align		4
        /*009c*/ 	.byte	0x04, 0x0a
        /*009e*/ 	.short	(.L_127 - .L_126)
	.align		4
.L_126:
        /*00a0*/ 	.word	index@(.nv.constant0._Z24fused_rope_i_bf16_kernelP14__nv_bfloat162S0_PK13__nv_bfloat16S3_jjj)
        /*00a4*/ 	.short	0x0380
        /*00a6*/ 	.short	0x002c


	//----- nvinfo : EIATTR_SW_WAR
	.align		4
.L_127:
        /*00a8*/ 	.byte	0x04, 0x36
        /*00aa*/ 	.short	(.L_129 - .L_128)
.L_128:
        /*00ac*/ 	.word	0x00000008
.L_129:


//--------------------- .nv.info._Z23fused_rope_i_f16_kernelP7__half2S0_PK6__halfS3_jjj --------------------------
	.section	.nv.info._Z23fused_rope_i_f16_kernelP7__half2S0_PK6__halfS3_jjj,"",@"SHT_CUDA_INFO"
	.sectionflags	@""
	.align	4


	//----- nvinfo : EIATTR_CUDA_API_VERSION
	.align		4
        /*0000*/ 	.byte	0x04, 0x37
        /*0002*/ 	.short	(.L_131 - .L_130)
.L_130:
        /*0004*/ 	.word	0x00000082


	//----- nvinfo : EIATTR_KPARAM_INFO
	.align		4
.L_131:
        /*0008*/ 	.byte	0x04, 0x17
        /*000a*/ 	.short	(.L_133 - .L_132)
.L_132:
        /*000c*/ 	.word	0x00000000
        /*0010*/ 	.short	0x0006
        /*0012*/ 	.short	0x0028
        /*0014*/ 	.byte	0x00, 0xf0, 0x11, 0x00


	//----- nvinfo : EIATTR_KPARAM_INFO
	.align		4
.L_133:
        /*0018*/ 	.byte	0x04, 0x17
        /*001a*/ 	.short	(.L_135 - .L_134)
.L_134:
        /*001c*/ 	.word	0x00000000
        /*0020*/ 	.short	0x0005
        /*0022*/ 	.short	0x0024
        /*0024*/ 	.byte	0x00, 0xf0, 0x11, 0x00


	//----- nvinfo : EIATTR_KPARAM_INFO
	.align		4
.L_135:
        /*0028*/ 	.byte	0x04, 0x17
        /*002a*/ 	.short	(.L_137 - .L_136)
.L_136:
        /*002c*/ 	.word	0x00000000
        /*0030*/ 	.short	0x0004
        /*0032*/ 	.short	0x0020
        /*0034*/ 	.byte	0x00, 0xf0, 0x11, 0x00


	//----- nvinfo : EIATTR_KPARAM_INFO
	.align		4
.L_137:
        /*0038*/ 	.byte	0x04, 0x17
        /*003a*/ 	.short	(.L_139 - .L_138)
.L_138:
        /*003c*/ 	.word	0x00000000
        /*0040*/ 	.short	0x0003
        /*0042*/ 	.short	0x0018
        /*0044*/ 	.byte	0x00, 0xf5, 0x21, 0x00


	//----- nvinfo : EIATTR_KPARAM_INFO
	.align		4
.L_139:
        /*0048*/ 	.byte	0x04, 0x17
        /*004a*/ 	.short	(.L_141 - .L_140)
.L_140:
        /*004c*/ 	.word	0x00000000
        /*0050*/ 	.short	0x0002
        /*0052*/ 	.short	0x0010
        /*0054*/ 	.byte	0x00, 0xf5, 0x21, 0x00


	//----- nvinfo : EIATTR_KPARAM_INFO
	.align		4
.L_141:
        /*0058*/ 	.byte	0x04, 0x17
        /*005a*/ 	.short	(.L_143 - .L_142)
.L_142:
        /*005c*/ 	.word	0x00000000
        /*0060*/ 	.short	0x0001
        /*0062*/ 	.short	0x0008
        /*0064*/ 	.byte	0x00, 0xf5, 0x21, 0x00


	//----- nvinfo : EIATTR_KPARAM_INFO
	.align		4
.L_143:
        /*0068*/ 	.byte	0x04, 0x17
        /*006a*/ 	.short	(.L_145 - .L_144)
.L_144:
        /*006c*/ 	.word	0x00000000
        /*0070*/ 	.short	0x0000
        /*0072*/ 	.short	0x0000
        /*0074*/ 	.byte	0x00, 0xf5, 0x21, 0x00


	//----- nvinfo : EIATTR_SPARSE_MMA_MASK
	.align		4
.L_145:
        /*0078*/ 	.byte	0x03, 0x50
        /*007a*/ 	.short	0x0000


	//----- nvinfo : EIATTR_MAXREG_COUNT
	.align		4
        /*007c*/ 	.byte	0x03, 0x1b
        /*007e*/ 	.short	0x00ff


	//----- nvinfo : EIATTR_NUM_BARRIERS
	.align		4
        /*0080*/ 	.byte	0x02, 0x4c
        /*0082*/ 	.byte	0x01
	.zero		1


	//----- nvinfo : EIATTR_MERCURY_ISA_VERSION
	.align		4
        /*0084*/ 	.byte	0x03, 0x5f
        /*0086*/ 	.short	0x0101


	//----- nvinfo : EIATTR_VRC_CTA_INIT_COUNT
	.align		4
        /*0088*/ 	.byte	0x02, 0x4a
	.zero		1
	.zero		1


	//----- nvinfo : EIATTR_EXIT_INSTR_OFFSETS
	.align		4
        /*008c*/ 	.byte	0x04, 0x1c
        /*008e*/ 	.short	(.L_147 - .L_146)


	//   ....[0]....
.L_146:
        /*0090*/ 	.word	0x00000070


	//   ....[1]....
        /*0094*/ 	.word	0x000005f0


	//----- nvinfo : EIATTR_CBANK_PARAM_SIZE
	.align		4
.L_147:
        /*0098*/ 	.byte	0x03, 0x19
        /*009a*/ 	.short	0x002c


	//----- nvinfo : EIATTR_PARAM_CBANK
	.align		4
        /*009c*/ 	.byte	0x04, 0x0a
        /*009e*/ 	.short	(.L_149 - .L_148)
	.align		4
.L_148:
        /*00a0*/ 	.word	index@(.nv.constant0._Z23fused_rope_i_f16_kernelP7__half2S0_PK6__halfS3_jjj)
        /*00a4*/ 	.short	0x0380
        /*00a6*/ 	.short	0x002c


	//----- nvinfo : EIATTR_SW_WAR
	.align		4
.L_149:
        /*00a8*/ 	.byte	0x04, 0x36
        /*00aa*/ 	.short	(.L_151 - .L_150)
.L_150:
        /*00ac*/ 	.word	0x00000008
.L_151:


//--------------------- .nv.info._Z23fused_rope_i_f32_kernelP6float2S0_PKfS2_jjj --------------------------
	.section	.nv.info._Z23fused_rope_i_f32_kernelP6float2S0_PKfS2_jjj,"",@"SHT_CUDA_INFO"
	.sectionflags	@""
	.align	4


	//----- nvinfo : EIATTR_CUDA_API_VERSION
	.align		4
        /*0000*/ 	.byte	0x04, 0x37
        /*0002*/ 	.short	(.L_153 - .L_152)
.L_152:
        /*0004*/ 	.word	0x00000082


	//----- nvinfo : EIATTR_KPARAM_INFO
	.align		4
.L_153:
        /*0008*/ 	.byte	0x04, 0x17
        /*000a*/ 	.short	(.L_155 - .L_154)
.L_154:
        /*000c*/ 	.word	0x00000000
        /*0010*/ 	.short	0x0006
        /*0012*/ 	.short	0x0028
        /*0014*/ 	.byte	0x00, 0xf0, 0x11, 0x00


	//----- nvinfo : EIATTR_KPARAM_INFO
	.align		4
.L_155:
        /*0018*/ 	.byte	0x04, 0x17
        /*001a*/ 	.short	(.L_157 - .L_156)
.L_156:
        /*001c*/ 	.word	0x00000000
        /*0020*/ 	.short	0x0005
        /*0022*/ 	.short	0x0024
        /*0024*/ 	.byte	0x00, 0xf0, 0x11, 0x00


	//----- nvinfo : EIATTR_KPARAM_INFO
	.align		4
.L_157:
        /*0028*/ 	.byte	0x04, 0x17
        /*002a*/ 	.short	(.L_159 - .L_158)
.L_158:
        /*002c*/ 	.word	0x00000000
        /*0030*/ 	.short	0x0004
        /*0032*/ 	.short	0x0020
        /*0034*/ 	.byte	0x00, 0xf0, 0x11, 0x00


	//----- nvinfo : EIATTR_KPARAM_INFO
	.align		4
.L_159:
        /*0038*/ 	.byte	0x04, 0x17
        /*003a*/ 	.short	(.L_161 - .L_160)
.L_160:
        /*003c*/ 	.word	0x00000000
        /*0040*/ 	.short	0x0003
        /*0042*/ 	.short	0x0018
        /*0044*/ 	.byte	0x00, 0xf5, 0x21, 0x00


	//----- nvinfo : EIATTR_KPARAM_INFO
	.align		4
.L_161:
        /*0048*/ 	.byte	0x04, 0x17
        /*004a*/ 	.short	(.L_163 - .L_162)
.L_162:
        /*004c*/ 	.word	0x00000000
        /*0050*/ 	.short	0x0002
        /*0052*/ 	.short	0x0010
        /*0054*/ 	.byte	0x00, 0xf5, 0x21, 0x00


	//----- nvinfo : EIATTR_KPARAM_INFO
	.align		4
.L_163:
        /*0058*/ 	.byte	0x04, 0x17
        /*005a*/ 	.short	(.L_165 - .L_164)
.L_164:
        /*005c*/ 	.word	0x00000000
        /*0060*/ 	.short	0x0001
        /*0062*/ 	.short	0x0008
        /*0064*/ 	.byte	0x00, 0xf5, 0x21, 0x00


	//----- nvinfo : EIATTR_KPARAM_INFO
	.align		4
.L_165:
        /*0068*/ 	.byte	0x04, 0x17
        /*006a*/ 	.short	(.L_167 - .L_166)
.L_166:
        /*006c*/ 	.word	0x00000000
        /*0070*/ 	.short	0x0000
        /*0072*/ 	.short	0x0000
        /*0074*/ 	.byte	0x00, 0xf5, 0x21, 0x00


	//----- nvinfo : EIATTR_SPARSE_MMA_MASK
	.align		4
.L_167:
        /*0078*/ 	.byte	0x03, 0x50
        /*007a*/ 	.short	0x0000


	//----- nvinfo : EIATTR_MAXREG_COUNT
	.align		4
        /*007c*/ 	.byte	0x03, 0x1b
        /*007e*/ 	.short	0x00ff


	//----- nvinfo : EIATTR_NUM_BARRIERS
	.align		4
        /*0080*/ 	.byte	0x02, 0x4c
        /*0082*/ 	.byte	0x01
	.zero		1


	//----- nvinfo : EIATTR_MERCURY_ISA_VERSION
	.align		4
        /*0084*/ 	.byte	0x03, 0x5f
        /*0086*/ 	.short	0x0101


	//----- nvinfo : EIATTR_VRC_CTA_INIT_COUNT
	.align		4
        /*0088*/ 	.byte	0x02, 0x4a
	.zero		1
	.zero		1


	//----- nvinfo : EIATTR_EXIT_INSTR_OFFSETS
	.align		4
        /*008c*/ 	.byte	0x04, 0x1c
        /*008e*/ 	.short	(.L_169 - .L_168)


	//   ....[0]....
.L_168:
        /*0090*/ 	.word	0x00000070


	//   ....[1]....
        /*0094*/ 	.word	0x00000570


	//----- nvinfo : EIATTR_CBANK_PARAM_SIZE
	.align		4
.L_169:
        /*0098*/ 	.byte	0x03, 0x19
        /*009a*/ 	.short	0x002c


	//----- nvinfo : EIATTR_PARAM_CBANK
	.align		4
        /*009c*/ 	.byte	0x04, 0x0a
        /*009e*/ 	.short	(.L_171 - .L_170)
	.align		4
.L_170:
        /*00a0*/ 	.word	index@(.nv.constant0._Z23fused_rope_i_f32_kernelP6float2S0_PKfS2_jjj)
        /*00a4*/ 	.short	0x0380
        /*00a6*/ 	.short	0x002c


	//----- nvinfo : EIATTR_SW_WAR
	.align		4
.L_171:
        /*00a8*/ 	.byte	0x04, 0x36
        /*00aa*/ 	.short	(.L_173 - .L_172)
.L_172:
        /*00ac*/ 	.word	0x00000008
.L_173:


//--------------------- .nv.callgraph             --------------------------
	.section	.nv.callgraph,"",@"SHT_CUDA_CALLGRAPH"
	.align	4
	.sectionentsize	8
	.align		4
        /*0000*/ 	.word	0x00000000
	.align		4
        /*0004*/ 	.word	0xffffffff
	.align		4
        /*0008*/ 	.word	0x00000000
	.align		4
        /*000c*/ 	.word	0xfffffffe
	.align		4
        /*0010*/ 	.word	0x00000000
	.align		4
        /*0014*/ 	.word	0xfffffffd
	.align		4
        /*0018*/ 	.word	0x00000000
	.align		4
        /*001c*/ 	.word	0xfffffffc


//--------------------- .text._Z22fused_rope_bf16_kernelP13__nv_bfloat16S0_PKS_S2_jjjj --------------------------
	.section	.text._Z22fused_rope_bf16_kernelP13__nv_bfloat16S0_PKS_S2_jjjj,"ax",@progbits
	.align	128
        .global         _Z22fused_rope_bf16_kernelP13__nv_bfloat16S0_PKS_S2_jjjj
        .type           _Z22fused_rope_bf16_kernelP13__nv_bfloat16S0_PKS_S2_jjjj,@function
        .size           _Z22fused_rope_bf16_kernelP13__nv_bfloat16S0_PKS_S2_jjjj,(.L_x_6 - _Z22fused_rope_bf16_kernelP13__nv_bfloat16S0_PKS_S2_jjjj)
        .other          _Z22fused_rope_bf16_kernelP13__nv_bfloat16S0_PKS_S2_jjjj,@"STO_CUDA_ENTRY STV_DEFAULT"
_Z22fused_rope_bf16_kernelP13__nv_bfloat16S0_PKS_S2_jjjj:
.text._Z22fused_rope_bf16_kernelP13__nv_bfloat16S0_PKS_S2_jjjj:
[----:B------:R-:W-:Y:S01]  /*0000*/  LDC R1, c[0x0][0x37c] ;  /* 0x0000df00ff017b82 */ /* 0x000fe20000000800 */
[----:B------:R-:W0:Y:S07]  /*0010*/  S2R R0, SR_TID.X ;  /* 0x0000000000007919 */ /* 0x000e2e0000002100 */
[----:B------:R-:W0:Y:S01]  /*0020*/  S2UR UR5, SR_CTAID.X ;  /* 0x00000000000579c3 */ /* 0x000e220000002500 */
[----:B------:R-:W1:Y:S07]  /*0030*/  LDCU.64 UR6, c[0x0][0x3a0] ;  /* 0x00007400ff0677ac */ /* 0x000e6e0008000a00 */
[----:B------:R-:W0:Y:S01]  /*0040*/  LDC R3, c[0x0][0x360] ;  /* 0x0000d800ff037b82 */ /* 0x000e220000000800 */
[----:B-1----:R-:W-:-:S04]  /*0050*/  UIMAD UR4, UR7, UR6, URZ ;  /* 0x00000006070472a4 */ /* 0x002fc8000f8e02ff */
[----:B------:R-:W-:Y:S01]  /*0060*/  USHF.R.U32.HI UR4, URZ, 0x1, UR4 ;  /* 0x00000001ff047899 */ /* 0x000fe20008011604 */
[----:B0-----:R-:W-:-:S05]  /*0070*/  IMAD R3, R3, UR5, R0 ;  /* 0x0000000503037c24 */ /* 0x001fca000f8e0200 */
[----:B------:R-:W-:-:S13]  /*0080*/  ISETP.GE.U32.AND P0, PT, R3, UR4, PT ;  /* 0x0000000403007c0c */ /* 0x000fda000bf06070 */
[----:B------:R-:W-:Y:S05]  /*0090*/  @P0 EXIT ;  /* 0x000000000000094d */ /* 0x000fea0003800000 */
[----:B------:R-:W0:Y:S01]  /*00a0*/  LDCU.64 UR12, c[0x0][0x3a8] ;  /* 0x00007500ff0c77ac */ /* 0x000e220008000a00 */
[----:B------:R-:W-:Y:S01]  /*00b0*/  PLOP3.LUT P2, PT, PT, PT, PT, 0x8, 0x80 ;  /* 0x000000000080781c */ /* 0x000fe20003f4e170 */
[----:B------:R-:W-:Y:S01]  /*00c0*/  USHF.R.U32.HI UR4, URZ, 0x1, UR7 ;  /* 0x00000001ff047899 */ /* 0x000fe20008011607 */
[----:B------:R-:W1:Y:S05]  /*00d0*/  LDCU.64 UR10, c[0x0][0x358] ;  /* 0x00006b00ff0a77ac */ /* 0x000e6a0008000a00 */
[----:B------:R-:W-:-:S03]  /*00e0*/  IMAD R9, RZ, RZ, -UR4 ;  /* 0x80000004ff097e24 */ /* 0x000fc6000f8e02ff */
[----:B------:R-:W2:Y:S01]  /*00f0*/  I2F.U32.RP R2, UR4 ;  /* 0x0000000400027d06 */ /* 0x000ea20008209000 */
[----:B0-----:R-:W-:-:S07]  /*0100*/  ISETP.NE.AND P0, PT, RZ, UR13, PT ;  /* 0x0000000dff007c0c */ /* 0x001fce000bf05270 */
[----:B--2---:R-:W0:Y:S08]  /*0110*/  MUFU.RCP R2, R2 ;  /* 0x0000000200027308 */ /* 0x004e300000001000 */
[----:B------:R-:W2:Y:S01]  /*0120*/  @P0 I2F.U32.RP R8, UR13 ;  /* 0x0000000d00080d06 */ /* 0x000ea20008209000 */
[----:B0-----:R-:W-:-:S07]  /*0130*/  IADD3 R4, PT, PT, R2, 0xffffffe, RZ ;  /* 0x0ffffffe02047810 */ /* 0x001fce0007ffe0ff */
[----:B------:R0:W3:Y:S08]  /*0140*/  F2I.FTZ.U32.TRUNC.NTZ R5, R4 ;  /* 0x0000000400057305 */ /* 0x0000f0000021f000 */
[----:B--2---:R-:W2:Y:S01]  /*0150*/  @P0 MUFU.RCP R8, R8 ;  /* 0x0000000800080308 */ /* 0x004ea20000001000 */
[----:B0-----:R-:W-:Y:S02]  /*0160*/  HFMA2 R4, -RZ, RZ, 0, 0 ;  /* 0x00000000ff047431 */ /* 0x001fe400000001ff */
[----:B---3--:R-:W-:-:S04]  /*0170*/  IMAD R9, R9, R5, RZ ;  /* 0x0000000509097224 */ /* 0x008fc800078e02ff */
[----:B------:R-:W-:Y:S01]  /*0180*/  IMAD.HI.U32 R2, R5, R9, R4 ;  /* 0x0000000905027227 */ /* 0x000fe200078e0004 */
[----:B--2---:R-:W-:-:S05]  /*0190*/  @P0 IADD3 R6, PT, PT, R8, 0xffffffe, RZ ;  /* 0x0ffffffe08060810 */ /* 0x004fca0007ffe0ff */
[----:B------:R-:W-:Y:S01]  /*01a0*/  IMAD.HI.U32 R2, R2, R3, RZ ;  /* 0x0000000302027227 */ /* 0x000fe200078e00ff */
[----:B------:R0:W2:Y:S03]  /*01b0*/  @P0 F2I.FTZ.U32.TRUNC.NTZ R7, R6 ;  /* 0x0000000600070305 */ /* 0x0000a6000021f000 */
[----:B------:R-:W-:-:S04]  /*01c0*/  IMAD.MOV R4, RZ, RZ, -R2 ;  /* 0x000000ffff047224 */ /* 0x000fc800078e0a02 */
[----:B------:R-:W-:Y:S01]  /*01d0*/  IMAD R4, R4, UR4, R3 ;  /* 0x0000000404047c24 */ /* 0x000fe2000f8e0203 */
[----:B0-----:R-:W-:-:S04]  /*01e0*/  @P0 MOV R6, RZ ;  /* 0x000000ff00060202 */ /* 0x001fc80000000f00 */
[----:B------:R-:W-:Y:S01]  /*01f0*/  ISETP.GE.U32.AND P1, PT, R4, UR4, PT ;  /* 0x0000000404007c0c */ /* 0x000fe2000bf26070 */
[----:B--2---:R-:W-:-:S05]  /*0200*/  IMAD.MOV R10, RZ, RZ, -R7 ;  /* 0x000000ffff0a7224 */ /* 0x004fca00078e0a07 */
[----:B------:R-:W-:-:S07]  /*0210*/  MOV R5, R10 ;  /* 0x0000000a00057202 */ /* 0x000fce0000000f00 */
[----:B------:R-:W-:Y:S01]  /*0220*/  @P1 VIADD R4, R4, -UR4 ;  /* 0x8000000404041c36 */ /* 0x000fe20008000000 */
[----:B------:R-:W-:Y:S01]  /*0230*/  @P1 IADD3 R2, PT, PT, R2, 0x1, RZ ;  /* 0x0000000102021810 */ /* 0x000fe20007ffe0ff */
[----:B------:R-:W-:-:S03]  /*0240*/  @P0 IMAD R5, R5, UR13, RZ ;  /* 0x0000000d05050c24 */ /* 0x000fc6000f8e02ff */
[----:B------:R-:W-:Y:S01]  /*0250*/  ISETP.GE.U32.AND P4, PT, R4, UR4, PT ;  /* 0x0000000404007c0c */ /* 0x000fe2000bf86070 */
[----:B------:R-:W-:Y:S01]  /*0260*/  @P0 IMAD.HI.U32 R6, R7, R5, R6 ;  /* 0x0000000507060227 */ /* 0x000fe200078e0006 */
[----:B------:R-:W-:-:S05]  /*0270*/  @P0 SHF.L.U32 R5, R3, 0x1, RZ ;  /* 0x0000000103050819 */ /* 0x000fca00000006ff */
[----:B------:R-:W-:-:S05]  /*0280*/  @P0 IMAD.HI.U32 R8, R6, R5, RZ ;  /* 0x0000000506080227 */ /* 0x000fca00078e00ff */
[----:B------:R-:W-:Y:S01]  /*0290*/  @P0 IADD3 R6, PT, PT, RZ, -R8, RZ ;  /* 0x80000008ff060210 */ /* 0x000fe20007ffe0ff */
[----:B------:R-:W-:-:S04]  /*02a0*/  @P4 VIADD R2, R2, 0x1 ;  /* 0x0000000102024836 */ /* 0x000fc80000000000 */
[----:B------:R-:W-:Y:S02]  /*02b0*/  @P0 IMAD R5, R6, UR13, R5 ;  /* 0x0000000d06050c24 */ /* 0x000fe4000f8e0205 */
[----:B------:R-:W0:Y:S03]  /*02c0*/  LDC.64 R6, c[0x0][0x390] ;  /* 0x0000e400ff067b82 */ /* 0x000e260000000a00 */
[----:B------:R-:W-:-:S04]  /*02d0*/  @P0 ISETP.GE.U32.AND P3, PT, R5, UR13, PT ;  /* 0x0000000d05000c0c */ /* 0x000fc8000bf66070 */
[----:B------:R-:W-:Y:S02]  /*02e0*/  @P0 PLOP3.LUT P2, PT, P3, PT, PT, 0x80, 0x8 ;  /* 0x000000000008081c */ /* 0x000fe40001f4f070 */
[----:B------:R-:W-:-:S11]  /*02f0*/  ISETP.NE.U32.AND P3, PT, RZ, UR4, PT ;  /* 0x00000004ff007c0c */ /* 0x000fd6000bf65070 */
[----:B------:R-:W-:Y:S02]  /*0300*/  @P2 IADD3 R5, PT, PT, R5, -UR13, RZ ;  /* 0x8000000d05052c10 */ /* 0x000fe4000fffe0ff */
[----:B------:R-:W-:Y:S02]  /*0310*/  @!P3 LOP3.LUT R2, RZ, UR4, RZ, 0x33, !PT ;  /* 0x00000004ff02bc12 */ /* 0x000fe4000f8e33ff */
[----:B------:R-:W-:Y:S02]  /*0320*/  ISETP.GE.U32.AND P1, PT, R5, UR13, P0 ;  /* 0x0000000d05007c0c */ /* 0x000fe40008726070 */
[----:B------:R-:W2:Y:S01]  /*0330*/  LDC.64 R4, c[0x0][0x398] ;  /* 0x0000e600ff047b82 */ /* 0x000ea20000000a00 */
[----:B------:R-:W-:Y:S02]  /*0340*/  ISETP.NE.U32.OR P3, PT, RZ, UR13, !P0 ;  /* 0x0000000dff007c0c */ /* 0x000fe4000c765470 */
[----:B------:R-:W-:Y:S02]  /*0350*/  IADD3 R10, PT, PT, RZ, -R2, RZ ;  /* 0x80000002ff0a7210 */ /* 0x000fe40007ffe0ff */
[----:B------:R-:W-:-:S03]  /*0360*/  @P2 IADD3 R8, PT, PT, R8, 0x1, RZ ;  /* 0x0000000108082810 */ /* 0x000fc60007ffe0ff */
[----:B------:R-:W-:-:S03]  /*0370*/  IMAD R3, R10, UR4, R3 ;  /* 0x000000040a037c24 */ /* 0x000fc6000f8e0203 */
[----:B------:R-:W-:Y:S02]  /*0380*/  @P1 VIADD R8, R8, 0x1 ;  /* 0x0000000108081836 */ /* 0x000fe40000000000 */
[----:B------:R-:W-:Y:S02]  /*0390*/  MOV R9, R3 ;  /* 0x0000000300097202 */ /* 0x000fe40000000f00 */
[----:B------:R-:W-:-:S05]  /*03a0*/  @!P3 LOP3.LUT R8, RZ, UR13, RZ, 0x33, !PT ;  /* 0x0000000dff08bc12 */ /* 0x000fca000f8e33ff */
[----:B------:R-:W-:-:S04]  /*03b0*/  @P0 IMAD R9, R8, UR4, R9 ;  /* 0x0000000408090c24 */ /* 0x000fc8000f8e0209 */
[----:B0-----:R-:W-:-:S04]  /*03c0*/  IMAD.WIDE.U32 R6, R9, 0x2, R6 ;  /* 0x0000000209067825 */ /* 0x001fc800078e0006 */
[----:B--2---:R-:W-:Y:S02]  /*03d0*/  IMAD.WIDE.U32 R4, R9, 0x2, R4 ;  /* 0x0000000209047825 */ /* 0x004fe400078e0004 */
[----:B-1----:R0:W2:Y:S04]  /*03e0*/  LDG.E.U16.CONSTANT R6, desc[UR10][R6.64] ;  /* 0x0000000a06067981 */ /* 0x0020a8000c1e9500 */
[----:B------:R1:W3:Y:S01]  /*03f0*/  LDG.E.U16.CONSTANT R15, desc[UR10][R4.64] ;  /* 0x0000000a040f7981 */ /* 0x0002e2000c1e9500 */
[----:B------:R-:W-:Y:S01]  /*0400*/  USHF.R.U32.HI UR8, URZ, 0x1, UR12 ;  /* 0x00000001ff087899 */ /* 0x000fe2000801160c */
[----:B------:R-:W4:Y:S01]  /*0410*/  S2UR UR6, SR_CgaCtaId ;  /* 0x00000000000679c3 */ /* 0x000f220000008800 */
[----:B------:R-:W-:Y:S02]  /*0420*/  UMOV UR4, 0x400 ;  /* 0x0000040000047882 */ /* 0x000fe40000000000 */
[----:B------:R-:W-:Y:S01]  /*0430*/  UIADD3 UR5, UPT, UPT, UR4, 0x200, URZ ;  /* 0x0000020004057890 */ /* 0x000fe2000fffe0ff */
[----:B0-----:R-:W-:Y:S01]  /*0440*/  IMAD R7, R2, UR7, RZ ;  /* 0x0000000702077c24 */ /* 0x001fe2000f8e02ff */
[----:B------:R-:W-:Y:S01]  /*0450*/  ISETP.NE.U32.AND P2, PT, RZ, UR8, PT ;  /* 0x00000008ff007c0c */ /* 0x000fe2000bf45070 */
[----:B------:R-:W-:-:S02]  /*0460*/  IMAD R11, RZ, RZ, -UR8 ;  /* 0x80000008ff0b7e24 */ /* 0x000fc4000f8e02ff */
[----:B------:R-:W0:Y:S08]  /*0470*/  I2F.U32.RP R10, UR8 ;  /* 0x00000008000a7d06 */ /* 0x000e300008209000 */
[----:B0-----:R-:W0:Y:S01]  /*0480*/  MUFU.RCP R10, R10 ;  /* 0x0000000a000a7308 */ /* 0x001e220000001000 */
[----:B----4-:R-:W-:Y:S02]  /*0490*/  ULEA UR4, UR6, UR4, 0x18 ;  /* 0x0000000406047291 */ /* 0x010fe4000f8ec0ff */
[----:B------:R-:W-:-:S04]  /*04a0*/  ULEA UR5, UR6, UR5, 0x18 ;  /* 0x0000000506057291 */ /* 0x000fc8000f8ec0ff */
[C---:B------:R-:W-:Y:S02]  /*04b0*/  LEA R13, R0.reuse, UR4, 0x1 ;  /* 0x00000004000d7c11 */ /* 0x040fe4000f8e08ff */
[----:B------:R-:W-:Y:S02]  /*04c0*/  LEA R0, R0, UR5, 0x1 ;  /* 0x0000000500007c11 */ /* 0x000fe4000f8e08ff */
[----:B0-----:R-:W-:-:S04]  /*04d0*/  IADD3 R8, PT, PT, R10, 0xffffffe, RZ ;  /* 0x0ffffffe0a087810 */ /* 0x001fc80007ffe0ff */
[----:B------:R0:W4:Y:S02]  /*04e0*/  F2I.FTZ.U32.TRUNC.NTZ R9, R8 ;  /* 0x0000000800097305 */ /* 0x000124000021f000 */
[----:B0-----:R-:W-:Y:S02]  /*04f0*/  HFMA2 R8, -RZ, RZ, 0, 0 ;  /* 0x00000000ff087431 */ /* 0x001fe400000001ff */
[----:B----4-:R-:W-:-:S04]  /*0500*/  IMAD R11, R11, R9, RZ ;  /* 0x000000090b0b7224 */ /* 0x010fc800078e02ff */
[----:B------:R-:W-:Y:S02]  /*0510*/  IMAD.HI.U32 R12, R9, R11, R8 ;  /* 0x0000000b090c7227 */ /* 0x000fe400078e0008 */
[----:B------:R-:W0:Y:S04]  /*0520*/  LDC.64 R8, c[0x0][0x388] ;  /* 0x0000e200ff087b82 */ /* 0x000e280000000a00 */
[----:B------:R-:W-:-:S05]  /*0530*/  IMAD.HI.U32 R12, R12, R3, RZ ;  /* 0x000000030c0c7227 */ /* 0x000fca00078e00ff */
[----:B-1----:R-:W-:-:S05]  /*0540*/  IADD3 R4, PT, PT, RZ, -R12, RZ ;  /* 0x8000000cff047210 */ /* 0x002fca0007ffe0ff */
[----:B------:R-:W-:-:S05]  /*0550*/  IMAD R4, R4, UR8, R3 ;  /* 0x0000000804047c24 */ /* 0x000fca000f8e0203 */
[----:B------:R-:W-:-:S13]  /*0560*/  ISETP.GE.U32.AND P0, PT, R4, UR8, PT ;  /* 0x0000000804007c0c */ /* 0x000fda000bf06070 */
[----:B------:R-:W-:Y:S01]  /*0570*/  @P0 VIADD R4, R4, -UR8 ;  /* 0x8000000804040c36 */ /* 0x000fe20008000000 */
[----:B------:R-:W-:-:S04]  /*0580*/  @P0 IADD3 R12, PT, PT, R12, 0x1, RZ ;  /* 0x000000010c0c0810 */ /* 0x000fc80007ffe0ff */
[----:B------:R-:W-:Y:S02]  /*0590*/  ISETP.GE.U32.AND P1, PT, R4, UR8, PT ;  /* 0x0000000804007c0c */ /* 0x000fe4000bf26070 */
[----:B------:R-:W1:Y:S11]  /*05a0*/  LDC.64 R4, c[0x0][0x380] ;  /* 0x0000e000ff047b82 */ /* 0x000e760000000a00 */
[----:B------:R-:W-:-:S02]  /*05b0*/  @P1 IADD3 R12, PT, PT, R12, 0x1, RZ ;  /* 0x000000010c0c1810 */ /* 0x000fc40007ffe0ff */
[----:B------:R-:W-:-:S05]  /*05c0*/  @!P2 LOP3.LUT R12, RZ, UR8, RZ, 0x33, !PT ;  /* 0x00000008ff0cac12 */ /* 0x000fca000f8e33ff */
[----:B------:R-:W-:Y:S02]  /*05d0*/  IMAD.MOV R2, RZ, RZ, -R12 ;  /* 0x000000ffff027224 */ /* 0x000fe400078e0a0c */
[----:B------:R-:W-:Y:S02]  /*05e0*/  IMAD R12, R12, UR12, R7 ;  /* 0x0000000c0c0c7c24 */ /* 0x000fe4000f8e0207 */
[----:B------:R-:W-:-:S05]  /*05f0*/  IMAD R3, R2, UR8, R3 ;  /* 0x0000000802037c24 */ /* 0x000fca000f8e0203 */
[----:B------:R-:W-:-:S04]  /*0600*/  IADD3 R11, PT, PT, R3, R12, RZ ;  /* 0x0000000c030b7210 */ /* 0x000fc80007ffe0ff */
[----:B------:R-:W-:-:S05]  /*0610*/  IADD3 R19, PT, PT, R11, UR8, RZ ;  /* 0x000000080b137c10 */ /* 0x000fca000fffe0ff */
[----:B-1----:R-:W-:-:S04]  /*0620*/  IMAD.WIDE.U32 R2, R19, 0x2, R4 ;  /* 0x0000000213027825 */ /* 0x002fc800078e0004 */
[----:B------:R-:W-:Y:S01]  /*0630*/  IMAD.WIDE.U32 R4, R11, 0x2, R4 ;  /* 0x000000020b047825 */ /* 0x000fe200078e0004 */
[----:B--2---:R-:W-:Y:S04]  /*0640*/  STS.U16 [R13], R6 ;  /* 0x000000060d007388 */ /* 0x004fe80000000400 */
[----:B---3--:R-:W-:Y:S01]  /*0650*/  STS.U16 [R0], R15 ;  /* 0x0000000f00007388 */ /* 0x008fe20000000400 */
[----:B------:R-:W-:Y:S06]  /*0660*/  BAR.SYNC.DEFER_BLOCKING 0x0 ;  /* 0x0000000000007b1d */ /* 0x000fec0000010000 */
[----:B------:R-:W2:Y:S04]  /*0670*/  LDG.E.U16 R12, desc[UR10][R2.64] ;  /* 0x0000000a020c7981 */ /* 0x000ea8000c1e1500 */
[----:B------:R-:W3:Y:S04]  /*0680*/  LDG.E.U16 R7, desc[UR10][R4.64] ;  /* 0x0000000a04077981 */ /* 0x000ee8000c1e1500 */
[----:B------:R-:W-:Y:S04]  /*0690*/  LDS.U16 R17, [R13] ;  /* 0x000000000d117984 */ /* 0x000fe80000000400 */
[----:B------:R-:W1:Y:S02]  /*06a0*/  LDS.U16 R10, [R0] ;  /* 0x00000000000a7984 */ /* 0x000e640000000400 */
[----:B-1----:R-:W-:-:S05]  /*06b0*/  PRMT R10, R10, 0x5410, R17 ;  /* 0x000054100a0a7816 */ /* 0x002fca0000000011 */
[----:B--2---:R-:W-:-:S04]  /*06c0*/  HMUL2.BF16_V2 R12, R12.H0_H0, R10 ;  /* 0x0000000a0c0c7232 */ /* 0x004fc80000200800 */
[C-C-:B---3--:R-:W-:Y:S02]  /*06d0*/  HFMA2.BF16_V2 R6, R7.reuse.H0_H0, R17.H0_H0, -R12.reuse.H0_H0 ;  /* 0x2000001107067231 */ /* 0x148fe4000034080c */
[----:B------:R-:W-:-:S03]  /*06e0*/  HFMA2.BF16_V2 R7, R7.H0_H0, R10.H0_H0, R12.H1_H1 ;  /* 0x2000000a07077231 */ /* 0x000fc6000026080c */
[----:B------:R-:W-:Y:S02]  /*06f0*/  PRMT R12, R6, 0x7610, R12 ;  /* 0x00007610060c7816 */ /* 0x000fe4000000000c */
[----:B------:R-:W-:Y:S01]  /*0700*/  PRMT R14, R7, 0x7610, R14 ;  /* 0x00007610070e7816 */ /* 0x000fe2000000000e */
[--C-:B0-----:R-:W-:Y:S02]  /*0710*/  IMAD.WIDE.U32 R6, R19, 0x2, R8.reuse ;  /* 0x0000000213067825 */ /* 0x101fe400078e0008 */
[----:B------:R-:W-:Y:S02]  /*0720*/  STG.E.U16 desc[UR10][R4.64], R12 ;  /* 0x0000000c04007986 */ /* 0x000fe4000c10150a */
[----:B------:R-:W-:Y:S02]  /*0730*/  IMAD.WIDE.U32 R8, R11, 0x2, R8 ;  /* 0x000000020b087825 */ /* 0x000fe400078e0008 */
[----:B------:R-:W-:Y:S04]  /*0740*/  STG.E.U16 desc[UR10][R2.64], R14 ;  /* 0x0000000e02007986 */ /* 0x000fe8000c10150a */
[----:B------:R-:W2:Y:S04]  /*0750*/  LDG.E.U16 R11, desc[UR10][R6.64] ;  /* 0x0000000a060b7981 */ /* 0x000ea8000c1e1500 */
[----:B------:R-:W3:Y:S01]  /*0760*/  LDG.E.U16 R0, desc[UR10][R8.64] ;  /* 0x0000000a08007981 */ /* 0x000ee2000c1e1500 */
[----:B--2---:R-:W-:-:S04]  /*0770*/  HMUL2.BF16_V2 R11, R11.H0_H0, R10 ;  /* 0x0000000a0b0b7232 */ /* 0x004fc80000200800 */
[C-C-:B---3--:R-:W-:Y:S02]  /*0780*/  HFMA2.BF16_V2 R17, R0.reuse.H0_H0, R17.H0_H0, -R11.reuse.H0_H0 ;  /* 0x2000001100117231 */ /* 0x148fe4000034080b */
[----:B------:R-:W-:-:S03]  /*0790*/  HFMA2.BF16_V2 R0, R0.H0_H0, R10.H0_H0, R11.H1_H1 ;  /* 0x2000000a00007231 */ /* 0x000fc6000026080b */
[----:B------:R-:W-:Y:S04]  /*07a0*/  STG.E.U16 desc[UR10][R8.64], R17 ;  /* 0x0000001108007986 */ /* 0x000fe8000c10150a */
[----:B------:R-:W-:Y:S01]  /*07b0*/  STG.E.U16 desc[UR10][R6.64], R0 ;  /* 0x0000000006007986 */ /* 0x000fe2000c10150a */
[----:B------:R-:W-:Y:S05]  /*07c0*/  EXIT ;  /* 0x000000000000794d */ /* 0x000fea0003800000 */
.L_x_0:
[----:B------:R-:W-:-:S00]  /*07d0*/  BRA `(.L_x_0) ;  /* 0xfffffffc00fc7947 */ /* 0x000fc0000383ffff */
[----:B------:R-:W-:-:S00]  /*07e0*/  NOP ;  /* 0x0000000000007918 */ /* 0x000fc00000000000 */
        /* <DEDUP_REMOVED lines=9> */
.L_x_6:


//--------------------- .text._Z21fused_rope_f16_kernelP6__halfS0_PKS_S2_jjjj --------------------------
	.section	.text._Z21fused_rope_f16_kernelP6__halfS0_PKS_S2_jjjj,"ax",@progbits
	.align	128
        .global         _Z21fused_rope_f16_kernelP6__halfS0_PKS_S2_jjjj
        .type           _Z21fused_rope_f16_kernelP6__halfS0_PKS_S2_jjjj,@function
        .size           _Z21fused_rope_f16_kernelP6__halfS0_PKS_S2_jjjj,(.L_x_7 - _Z21fused_rope_f16_kernelP6__halfS0_PKS_S2_jjjj)
        .other          _Z21fused_rope_f16_kernelP6__halfS0_PKS_S2_jjjj,@"STO_CUDA_ENTRY STV_DEFAULT"
_Z21fused_rope_f16_kernelP6__halfS0_PKS_S2_jjjj:
.text._Z21fused_rope_f16_kernelP6__halfS0_PKS_S2_jjjj:
        /* <DEDUP_REMOVED lines=14> */
[----:B------:R-:W-:Y:S02]  /*00e0*/  IADD3 R9, PT, PT, RZ, -UR4, RZ ;  /* 0x80000004ff097c10 */ /* 0x000fe4000fffe0ff */
[----:B------:R-:W-:Y:S01]  /*00f0*/  ISETP.NE.U32.AND P3, PT, RZ, UR4, PT ;  /* 0x00000004ff007c0c */ /* 0x000fe2000bf65070 */
        /* <DEDUP_REMOVED lines=17> */
[----:B--2---:R-:W-:-:S04]  /*0210*/  IMAD.MOV R10, RZ, RZ, -R7 ;  /* 0x000000ffff0a7224 */ /* 0x004fc800078e0a07 */
[----:B------:R-:W-:-:S04]  /*0220*/  @P0 IMAD R5, R10, UR13, RZ ;  /* 0x0000000d0a050c24 */ /* 0x000fc8000f8e02ff */
[----:B------:R-:W-:Y:S01]  /*0230*/  @P0 IMAD.HI.U32 R6, R7, R5, R6 ;  /* 0x0000000507060227 */ /* 0x000fe200078e0006 */
[----:B------:R-:W-:-:S03]  /*0240*/  @P0 SHF.L.U32 R5, R3, 0x1, RZ ;  /* 0x0000000103050819 */ /* 0x000fc600000006ff */
[----:B------:R-:W-:Y:S01]  /*0250*/  @P4 IADD3 R4, PT, PT, R4, -UR4, RZ ;  /* 0x8000000404044c10 */ /* 0x000fe2000fffe0ff */
[----:B------:R-:W-:Y:S02]  /*0260*/  @P4 VIADD R2, R2, 0x1 ;  /* 0x0000000102024836 */ /* 0x000fe40000000000 */
[----:B------:R-:W-:-:S05]  /*0270*/  @P0 IMAD.HI.U32 R8, R6, R5, RZ ;  /* 0x0000000506080227 */ /* 0x000fca00078e00ff */
[----:B------:R-:W-:-:S05]  /*0280*/  @P0 IADD3 R6, PT, PT, -R8, RZ, RZ ;  /* 0x000000ff08060210 */ /* 0x000fca0007ffe1ff */
[----:B------:R-:W-:Y:S02]  /*0290*/  @P0 IMAD R5, R6, UR13, R5 ;  /* 0x0000000d06050c24 */ /* 0x000fe4000f8e0205 */
[----:B------:R-:W0:Y:S03]  /*02a0*/  LDC.64 R6, c[0x0][0x398] ;  /* 0x0000e600ff067b82 */ /* 0x000e260000000a00 */
[----:B------:R-:W-:-:S04]  /*02b0*/  @P0 ISETP.GE.U32.AND P2, PT, R5, UR13, PT ;  /* 0x0000000d05000c0c */ /* 0x000fc8000bf46070 */
[----:B------:R-:W-:Y:S02]  /*02c0*/  @P0 PLOP3.LUT P1, PT, P2, PT, PT, 0x80, 0x8 ;  /* 0x000000000008081c */ /* 0x000fe4000172f070 */
[----:B------:R-:W-:-:S11]  /*02d0*/  ISETP.GE.U32.AND P2, PT, R4, UR4, PT ;  /* 0x0000000404007c0c */ /* 0x000fd6000bf46070 */
[----:B------:R-:W-:Y:S02]  /*02e0*/  @P1 IADD3 R5, PT, PT, R5, -UR13, RZ ;  /* 0x8000000d05051c10 */ /* 0x000fe4000fffe0ff */
[----:B------:R-:W-:Y:S02]  /*02f0*/  @P2 IADD3 R2, PT, PT, R2, 0x1, RZ ;  /* 0x0000000102022810 */ /* 0x000fe40007ffe0ff */
[----:B------:R-:W-:Y:S02]  /*0300*/  @P0 ISETP.GE.U32.AND P4, PT, R5, UR13, PT ;  /* 0x0000000d05000c0c */ /* 0x000fe4000bf86070 */
[----:B------:R-:W-:Y:S01]  /*0310*/  PLOP3.LUT P2, PT, PT, PT, PT, 0x8, 0x80 ;  /* 0x000000000080781c */ /* 0x000fe20003f4e170 */
[----:B------:R-:W2:Y:S01]  /*0320*/  LDC.64 R4, c[0x0][0x390] ;  /* 0x0000e400ff047b82 */ /* 0x000ea20000000a00 */
[----:B------:R-:W-:Y:S02]  /*0330*/  @P0 PLOP3.LUT P2, PT, P4, PT, PT, 0x80, 0x8 ;  /* 0x000000000008081c */ /* 0x000fe4000274f070 */
[----:B------:R-:W-:-:S02]  /*0340*/  @!P3 LOP3.LUT R2, RZ, UR4, RZ, 0x33, !PT ;  /* 0x00000004ff02bc12 */ /* 0x000fc4000f8e33ff */
[----:B------:R-:W-:Y:S02]  /*0350*/  ISETP.NE.U32.OR P3, PT, RZ, UR13, !P0 ;  /* 0x0000000dff007c0c */ /* 0x000fe4000c765470 */
[----:B------:R-:W-:Y:S02]  /*0360*/  IADD3 R10, PT, PT, -R2, RZ, RZ ;  /* 0x000000ff020a7210 */ /* 0x000fe40007ffe1ff */
[----:B------:R-:W-:-:S03]  /*0370*/  @P1 IADD3 R8, PT, PT, R8, 0x1, RZ ;  /* 0x0000000108081810 */ /* 0x000fc60007ffe0ff */
[----:B------:R-:W-:Y:S02]  /*0380*/  IMAD R3, R10, UR4, R3 ;  /* 0x000000040a037c24 */ /* 0x000fe4000f8e0203 */
[----:B------:R-:W-:-:S03]  /*0390*/  @P2 VIADD R8, R8, 0x1 ;  /* 0x0000000108082836 */ /* 0x000fc60000000000 */
[----:B------:R-:W-:Y:S02]  /*03a0*/  MOV R9, R3 ;  /* 0x0000000300097202 */ /* 0x000fe40000000f00 */
[----:B------:R-:W-:-:S05]  /*03b0*/  @!P3 LOP3.LUT R8, RZ, UR13, RZ, 0x33, !PT ;  /* 0x0000000dff08bc12 */ /* 0x000fca000f8e33ff */
[----:B------:R-:W-:-:S04]  /*03c0*/  @P0 IMAD R9, R8, UR4, R9 ;  /* 0x0000000408090c24 */ /* 0x000fc8000f8e0209 */
[----:B--2---:R-:W-:-:S04]  /*03d0*/  IMAD.WIDE.U32 R4, R9, 0x2, R4 ;  /* 0x0000000209047825 */ /* 0x004fc800078e0004 */
[----:B0-----:R-:W-:Y:S01]  /*03e0*/  IMAD.WIDE.U32 R6, R9, 0x2, R6 ;  /* 0x0000000209067825 */ /* 0x001fe200078e0006 */
[----:B-1----:R-:W2:Y:S04]  /*03f0*/  LDG.E.U16.CONSTANT R12, desc[UR10][R4.64] ;  /* 0x0000000a040c7981 */ /* 0x002ea8000c1e9500 */
[----:B------:R0:W3:Y:S01]  /*0400*/  LDG.E.U16.CONSTANT R14, desc[UR10][R6.64] ;  /* 0x0000000a060e7981 */ /* 0x0000e2000c1e9500 */
[----:B------:R-:W-:Y:S01]  /*0410*/  USHF.R.U32.HI UR8, URZ, 0x1, UR12 ;  /* 0x00000001ff087899 */ /* 0x000fe2000801160c */
[----:B------:R-:W1:Y:S01]  /*0420*/  S2UR UR6, SR_CgaCtaId ;  /* 0x00000000000679c3 */ /* 0x000e620000008800 */
[----:B------:R-:W-:Y:S02]  /*0430*/  UMOV UR4, 0x400 ;  /* 0x0000040000047882 */ /* 0x000fe40000000000 */
[----:B------:R-:W-:-:S02]  /*0440*/  UIADD3 UR5, UPT, UPT, UR4, 0x400, URZ ;  /* 0x0000040004057890 */ /* 0x000fc4000fffe0ff */
[----:B------:R-:W-:Y:S02]  /*0450*/  IADD3 R11, PT, PT, RZ, -UR8, RZ ;  /* 0x80000008ff0b7c10 */ /* 0x000fe4000fffe0ff */
[----:B------:R-:W-:Y:S01]  /*0460*/  ISETP.NE.U32.AND P2, PT, RZ, UR8, PT ;  /* 0x00000008ff007c0c */ /* 0x000fe2000bf45070 */
[----:B------:R-:W4:Y:S01]  /*0470*/  I2F.U32.RP R10, UR8 ;  /* 0x00000008000a7d06 */ /* 0x000f220008209000 */
[----:B0-----:R-:W-:-:S07]  /*0480*/  IMAD R7, R2, UR7, RZ ;  /* 0x0000000702077c24 */ /* 0x001fce000f8e02ff */
[----:B----4-:R-:W0:Y:S01]  /*0490*/  MUFU.RCP R10, R10 ;  /* 0x0000000a000a7308 */ /* 0x010e220000001000 */
[----:B-1----:R-:W-:Y:S02]  /*04a0*/  ULEA UR4, UR6, UR4, 0x18 ;  /* 0x0000000406047291 */ /* 0x002fe4000f8ec0ff */
[----:B------:R-:W-:-:S04]  /*04b0*/  ULEA UR5, UR6, UR5, 0x18 ;  /* 0x0000000506057291 */ /* 0x000fc8000f8ec0ff */
[C---:B------:R-:W-:Y:S02]  /*04c0*/  LEA R13, R0.reuse, UR4, 0x2 ;  /* 0x00000004000d7c11 */ /* 0x040fe4000f8e10ff */
[----:B------:R-:W-:Y:S02]  /*04d0*/  LEA R15, R0, UR5, 0x2 ;  /* 0x00000005000f7c11 */ /* 0x000fe4000f8e10ff */
[----:B0-----:R-:W-:-:S04]  /*04e0*/  IADD3 R8, PT, PT, R10, 0xffffffe, RZ ;  /* 0x0ffffffe0a087810 */ /* 0x001fc80007ffe0ff */
[----:B------:R0:W1:Y:S02]  /*04f0*/  F2I.FTZ.U32.TRUNC.NTZ R9, R8 ;  /* 0x0000000800097305 */ /* 0x000064000021f000 */
[----:B0-----:R-:W-:Y:S02]  /*0500*/  IMAD.MOV.U32 R8, RZ, RZ, RZ ;  /* 0x000000ffff087224 */ /* 0x001fe400078e00ff */
[----:B-1----:R-:W-:-:S04]  /*0510*/  IMAD R11, R11, R9, RZ ;  /* 0x000000090b0b7224 */ /* 0x002fc800078e02ff */
[----:B------:R-:W-:-:S06]  /*0520*/  IMAD.HI.U32 R4, R9, R11, R8 ;  /* 0x0000000b09047227 */ /* 0x000fcc00078e0008 */
[----:B------:R-:W-:-:S05]  /*0530*/  IMAD.HI.U32 R6, R4, R3, RZ ;  /* 0x0000000304067227 */ /* 0x000fca00078e00ff */
[----:B------:R-:W-:-:S05]  /*0540*/  IADD3 R4, PT, PT, -R6, RZ, RZ ;  /* 0x000000ff06047210 */ /* 0x000fca0007ffe1ff */
[----:B------:R-:W-:-:S05]  /*0550*/  IMAD R4, R4, UR8, R3 ;  /* 0x0000000804047c24 */ /* 0x000fca000f8e0203 */
[----:B------:R-:W-:-:S13]  /*0560*/  ISETP.GE.U32.AND P0, PT, R4, UR8, PT ;  /* 0x0000000804007c0c */ /* 0x000fda000bf06070 */
[----:B------:R-:W-:Y:S02]  /*0570*/  @P0 IADD3 R4, PT, PT, R4, -UR8, RZ ;  /* 0x8000000804040c10 */ /* 0x000fe4000fffe0ff */
[----:B------:R-:W-:Y:S02]  /*0580*/  @P0 IADD3 R6, PT, PT, R6, 0x1, RZ ;  /* 0x0000000106060810 */ /* 0x000fe40007ffe0ff */
[----:B------:R-:W-:Y:S02]  /*0590*/  ISETP.GE.U32.AND P1, PT, R4, UR8, PT ;  /* 0x0000000804007c0c */ /* 0x000fe4000bf26070 */
[----:B------:R-:W0:Y:S11]  /*05a0*/  LDC.64 R4, c[0x0][0x380] ;  /* 0x0000e000ff047b82 */ /* 0x000e360000000a00 */
[----:B------:R-:W-:Y:S01]  /*05b0*/  @P1 VIADD R6, R6, 0x1 ;  /* 0x0000000106061836 */ /* 0x000fe20000000000 */
[----:B------:R-:W-:-:S04]  /*05c0*/  @!P2 LOP3.LUT R6, RZ, UR8, RZ, 0x33, !PT ;  /* 0x00000008ff06ac12 */ /* 0x000fc8000f8e33ff */
[C---:B------:R-:W-:Y:S01]  /*05d0*/  IADD3 R2, PT, PT, -R6.reuse, RZ, RZ ;  /* 0x000000ff06027210 */ /* 0x040fe20007ffe1ff */
[----:B------:R-:W-:-:S04]  /*05e0*/  IMAD R6, R6, UR12, R7 ;  /* 0x0000000c06067c24 */ /* 0x000fc8000f8e0207 */
[----:B------:R-:W-:-:S05]  /*05f0*/  IMAD R9, R2, UR8, R3 ;  /* 0x0000000802097c24 */ /* 0x000fca000f8e0203 */
[----:B------:R-:W-:Y:S02]  /*0600*/  IADD3 R9, PT, PT, R9, R6, RZ ;  /* 0x0000000609097210 */ /* 0x000fe40007ffe0ff */
[----:B------:R-:W1:Y:S02]  /*0610*/  LDC.64 R6, c[0x0][0x388] ;  /* 0x0000e200ff067b82 */ /* 0x000e640000000a00 */
[----:B------:R-:W-:-:S05]  /*0620*/  IADD3 R11, PT, PT, R9, UR8, RZ ;  /* 0x00000008090b7c10 */ /* 0x000fca000fffe0ff */
[----:B0-----:R-:W-:-:S04]  /*0630*/  IMAD.WIDE.U32 R2, R11, 0x2, R4 ;  /* 0x000000020b027825 */ /* 0x001fc800078e0004 */
[----:B------:R-:W-:-:S04]  /*0640*/  IMAD.WIDE.U32 R4, R9, 0x2, R4 ;  /* 0x0000000209047825 */ /* 0x000fc800078e0004 */
[----:B--2---:R-:W-:Y:S02]  /*0650*/  HADD2.F32 R12, -RZ, R12.H0_H0 ;  /* 0x2000000cff0c7230 */ /* 0x004fe40000004100 */
[----:B---3--:R-:W-:-:S03]  /*0660*/  HADD2.F32 R14, -RZ, R14.H0_H0 ;  /* 0x2000000eff0e7230 */ /* 0x008fc60000004100 */
[----:B------:R-:W-:Y:S04]  /*0670*/  STS [R13], R12 ;  /* 0x0000000c0d007388 */ /* 0x000fe80000000800 */
[----:B------:R-:W-:Y:S01]  /*0680*/  STS [R15], R14 ;  /* 0x0000000e0f007388 */ /* 0x000fe20000000800 */
[----:B------:R-:W-:Y:S06]  /*0690*/  BAR.SYNC.DEFER_BLOCKING 0x0 ;  /* 0x0000000000007b1d */ /* 0x000fec0000010000 */
[----:B------:R-:W2:Y:S04]  /*06a0*/  LDG.E.U16 R16, desc[UR10][R2.64] ;  /* 0x0000000a02107981 */ /* 0x000ea8000c1e1500 */
[----:B------:R-:W3:Y:S04]  /*06b0*/  LDG.E.U16 R10, desc[UR10][R4.64] ;  /* 0x0000000a040a7981 */ /* 0x000ee8000c1e1500 */
[----:B------:R-:W0:Y:S04]  /*06c0*/  LDS R0, [R15] ;  /* 0x000000000f007984 */ /* 0x000e280000000800 */
[----:B------:R-:W4:Y:S01]  /*06d0*/  LDS R8, [R13] ;  /* 0x000000000d087984 */ /* 0x000f220000000800 */
[----:B--2---:R-:W-:-:S02]  /*06e0*/  HADD2.F32 R19, -RZ, R16.H0_H0 ;  /* 0x20000010ff137230 */ /* 0x004fc40000004100 */
[----:B---3--:R-:W-:-:S03]  /*06f0*/  HADD2.F32 R17, -RZ, R10.H0_H0 ;  /* 0x2000000aff117230 */ /* 0x008fc60000004100 */
[-C--:B0-----:R-:W-:Y:S01]  /*0700*/  FMUL R21, R0, R19.reuse ;  /* 0x0000001300157220 */ /* 0x081fe20000400000 */
[----:B----4-:R-:W-:Y:S01]  /*0710*/  FMUL R19, R8, R19 ;  /* 0x0000001308137220 */ /* 0x010fe20000400000 */
[----:B-1----:R-:W-:-:S04]  /*0720*/  IMAD.WIDE.U32 R10, R11, 0x2, R6 ;  /* 0x000000020b0a7825 */ /* 0x002fc800078e0006 */
[-C--:B------:R-:W-:Y:S01]  /*0730*/  FFMA R21, R8, R17.reuse, -R21 ;  /* 0x0000001108157223 */ /* 0x080fe20000000815 */
[----:B------:R-:W-:Y:S01]  /*0740*/  FFMA R19, R0, R17, R19 ;  /* 0x0000001100137223 */ /* 0x000fe20000000013 */
[----:B------:R-:W-:-:S03]  /*0750*/  IMAD.WIDE.U32 R6, R9, 0x2, R6 ;  /* 0x0000000209067825 */ /* 0x000fc600078e0006 */
[----:B------:R-:W-:Y:S02]  /*0760*/  F2FP.F16.F32.PACK_AB R21, RZ, R21 ;  /* 0x00000015ff15723e */ /* 0x000fe400000000ff */
[----:B------:R-:W-:-:S03]  /*0770*/  F2FP.F16.F32.PACK_AB R19, RZ, R19 ;  /* 0x00000013ff13723e */ /* 0x000fc600000000ff */
[----:B------:R-:W-:Y:S04]  /*0780*/  STG.E.U16 desc[UR10][R4.64], R21 ;  /* 0x0000001504007986 */ /* 0x000fe8000c10150a */
[----:B------:R-:W-:Y:S04]  /*0790*/  STG.E.U16 desc[UR10][R2.64], R19 ;  /* 0x0000001302007986 */ /* 0x000fe8000c10150a */
[----:B------:R-:W2:Y:S04]  /*07a0*/  LDG.E.U16 R12, desc[UR10][R10.64] ;  /* 0x0000000a0a0c7981 */ /* 0x000ea8000c1e1500 */
[----:B------:R-:W3:Y:S01]  /*07b0*/  LDG.E.U16 R9, desc[UR10][R6.64] ;  /* 0x0000000a06097981 */ /* 0x000ee2000c1e1500 */
[----:B--2---:R-:W-:-:S02]  /*07c0*/  HADD2.F32 R13, -RZ, R12.H0_H0 ;  /* 0x2000000cff0d7230 */ /* 0x004fc40000004100 */
[----:B---3--:R-:W-:-:S03]  /*07d0*/  HADD2.F32 R9, -RZ, R9.H0_H0 ;  /* 0x20000009ff097230 */ /* 0x008fc60000004100 */
[-C--:B------:R-:W-:Y:S01]  /*07e0*/  FMUL R15, R0, R13.reuse ;  /* 0x0000000d000f7220 */ /* 0x080fe20000400000 */
[----:B------:R-:W-:-:S03]  /*07f0*/  FMUL R13, R8, R13 ;  /* 0x0000000d080d7220 */ /* 0x000fc60000400000 */
[-C--:B------:R-:W-:Y:S01]  /*0800*/  FFMA R15, R8, R9.reuse, -R15 ;  /* 0x00000009080f7223 */ /* 0x080fe2000000080f */
[----:B------:R-:W-:-:S04]  /*0810*/  FFMA R13, R0, R9, R13 ;  /* 0x00000009000d7223 */ /* 0x000fc8000000000d */
[----:B------:R-:W-:Y:S02]  /*0820*/  F2FP.F16.F32.PACK_AB R15, RZ, R15 ;  /* 0x0000000fff0f723e */ /* 0x000fe400000000ff */
[----:B------:R-:W-:-:S03]  /*0830*/  F2FP.F16.F32.PACK_AB R13, RZ, R13 ;  /* 0x0000000dff0d723e */ /* 0x000fc600000000ff */
[----:B------:R-:W-:Y:S04]  /*0840*/  STG.E.U16 desc[UR10][R6.64], R15 ;  /* 0x0000000f06007986 */ /* 0x000fe8000c10150a */
[----:B------:R-:W-:Y:S01]  /*0850*/  STG.E.U16 desc[UR10][R10.64], R13 ;  /* 0x0000000d0a007986 */ /* 0x000fe2000c10150a */
[----:B------:R-:W-:Y:S05]  /*0860*/  EXIT ;  /* 0x000000000000794d */ /* 0x000fea0003800000 */
.L_x_1:
        /* <DEDUP_REMOVED lines=9> */
.L_x_7:


//--------------------- .text._Z21fused_rope_f32_kernelPfS_PKfS1_jjjj --------------------------
	.section	.text._Z21fused_rope_f32_kernelPfS_PKfS1_jjjj,"ax",@progbits
	.align	128
        .global         _Z21fused_rope_f32_kernelPfS_PKfS1_jjjj
        .type           _Z21fused_rope_f32_kernelPfS_PKfS1_jjjj,@function
        .size           _Z21fused_rope_f32_kernelPfS_PKfS1_jjjj,(.L_x_8 - _Z21fused_rope_f32_kernelPfS_PKfS1_jjjj)
        .other          _Z21fused_rope_f32_kernelPfS_PKfS1_jjjj,@"STO_CUDA_ENTRY STV_DEFAULT"
_Z21fused_rope_f32_kernelPfS_PKfS1_jjjj:
.text._Z21fused_rope_f32_kernelPfS_PKfS1_jjjj:
        /* <DEDUP_REMOVED lines=14> */
[----:B------:R-:W-:Y:S01]  /*00e0*/  IMAD R9, RZ, RZ, -UR4 ;  /* 0x80000004ff097e24 */ /* 0x000fe2000f8e02ff */
[----:B------:R-:W-:Y:S02]  /*00f0*/  ISETP.NE.U32.AND P3, PT, RZ, UR4, PT ;  /* 0x00000004ff007c0c */ /* 0x000fe4000bf65070 */
        /* <DEDUP_REMOVED lines=12> */
[----:B------:R0:W2:Y:S04]  /*01c0*/  @P0 F2I.FTZ.U32.TRUNC.NTZ R7, R6 ;  /* 0x0000000600070305 */ /* 0x0000a8000021f000 */
[----:B------:R-:W-:-:S05]  /*01d0*/  IADD3 R4, PT, PT, -R2, RZ, RZ ;  /* 0x000000ff02047210 */ /* 0x000fca0007ffe1ff */
[----:B------:R-:W-:Y:S02]  /*01e0*/  IMAD R4, R4, UR4, R3 ;  /* 0x0000000404047c24 */ /* 0x000fe4000f8e0203 */
[----:B0-----:R-:W-:-:S03]  /*01f0*/  @P0 IMAD.MOV.U32 R6, RZ, RZ, RZ ;  /* 0x000000ffff060224 */ /* 0x001fc600078e00ff */
[----:B------:R-:W-:Y:S02]  /*0200*/  ISETP.GE.U32.AND P4, PT, R4, UR4, PT ;  /* 0x0000000404007c0c */ /* 0x000fe4000bf86070 */
[----:B--2---:R-:W-:-:S05]  /*0210*/  IADD3 R10, PT, PT, RZ, -R7, RZ ;  /* 0x80000007ff0a7210 */ /* 0x004fca0007ffe0ff */
[----:B------:R-:W-:-:S04]  /*0220*/  @P0 IMAD R5, R10, UR13, RZ ;  /* 0x0000000d0a050c24 */ /* 0x000fc8000f8e02ff */
[----:B------:R-:W-:Y:S01]  /*0230*/  @P0 IMAD.HI.U32 R6, R7, R5, R6 ;  /* 0x0000000507060227 */ /* 0x000fe200078e0006 */
[----:B------:R-:W-:Y:S02]  /*0240*/  @P0 SHF.L.U32 R5, R3, 0x1, RZ ;  /* 0x0000000103050819 */ /* 0x000fe400000006ff */
[----:B------:R-:W-:Y:S01]  /*0250*/  @P4 IADD3 R4, PT, PT, R4, -UR4, RZ ;  /* 0x8000000404044c10 */ /* 0x000fe2000fffe0ff */
[----:B------:R-:W-:Y:S02]  /*0260*/  @P4 VIADD R2, R2, 0x1 ;  /* 0x0000000102024836 */ /* 0x000fe40000000000 */
[----:B------:R-:W-:-:S04]  /*0270*/  @P0 IMAD.HI.U32 R8, R6, R5, RZ ;  /* 0x0000000506080227 */ /* 0x000fc800078e00ff */
[----:B------:R-:W-:-:S04]  /*0280*/  @P0 IMAD.MOV R6, RZ, RZ, -R8 ;  /* 0x000000ffff060224 */ /* 0x000fc800078e0a08 */
        /* <DEDUP_REMOVED lines=20> */
[----:B0-----:R-:W-:-:S04]  /*03d0*/  IMAD.WIDE.U32 R6, R9, 0x4, R6 ;  /* 0x0000000409067825 */ /* 0x001fc800078e0006 */
[----:B--2---:R-:W-:Y:S02]  /*03e0*/  IMAD.WIDE.U32 R4, R9, 0x4, R4 ;  /* 0x0000000409047825 */ /* 0x004fe400078e0004 */
[----:B-1----:R0:W2:Y:S04]  /*03f0*/  LDG.E.CONSTANT R6, desc[UR10][R6.64] ;  /* 0x0000000a06067981 */ /* 0x0020a8000c1e9900 */
[----:B------:R1:W3:Y:S01]  /*0400*/  LDG.E.CONSTANT R14, desc[UR10][R4.64] ;  /* 0x0000000a040e7981 */ /* 0x0002e2000c1e9900 */
[----:B------:R-:W-:Y:S01]  /*0410*/  USHF.R.U32.HI UR8, URZ, 0x1, UR12 ;  /* 0x00000001ff087899 */ /* 0x000fe2000801160c */
[----:B------:R-:W4:Y:S01]  /*0420*/  S2UR UR6, SR_CgaCtaId ;  /* 0x00000000000679c3 */ /* 0x000f220000008800 */
[----:B------:R-:W-:Y:S02]  /*0430*/  UMOV UR4, 0x400 ;  /* 0x0000040000047882 */ /* 0x000fe40000000000 */
[----:B------:R-:W-:Y:S01]  /*0440*/  UIADD3 UR5, UPT, UPT, UR4, 0x400, URZ ;  /* 0x0000040004057890 */ /* 0x000fe2000fffe0ff */
[----:B0-----:R-:W-:Y:S01]  /*0450*/  IMAD R7, R2, UR7, RZ ;  /* 0x0000000702077c24 */ /* 0x001fe2000f8e02ff */
[----:B------:R-:W-:-:S02]  /*0460*/  IADD3 R11, PT, PT, RZ, -UR8, RZ ;  /* 0x80000008ff0b7c10 */ /* 0x000fc4000fffe0ff */
[----:B------:R-:W-:Y:S01]  /*0470*/  ISETP.NE.U32.AND P2, PT, RZ, UR8, PT ;  /* 0x00000008ff007c0c */ /* 0x000fe2000bf45070 */
[----:B------:R-:W0:Y:S08]  /*0480*/  I2F.U32.RP R10, UR8 ;  /* 0x00000008000a7d06 */ /* 0x000e300008209000 */
[----:B0-----:R-:W0:Y:S01]  /*0490*/  MUFU.RCP R10, R10 ;  /* 0x0000000a000a7308 */ /* 0x001e220000001000 */
[----:B----4-:R-:W-:-:S02]  /*04a0*/  ULEA UR4, UR6, UR4, 0x18 ;  /* 0x0000000406047291 */ /* 0x010fc4000f8ec0ff */
[----:B------:R-:W-:-:S04]  /*04b0*/  ULEA UR5, UR6, UR5, 0x18 ;  /* 0x0000000506057291 */ /* 0x000fc8000f8ec0ff */
[C---:B------:R-:W-:Y:S02]  /*04c0*/  LEA R13, R0.reuse, UR4, 0x2 ;  /* 0x00000004000d7c11 */ /* 0x040fe4000f8e10ff */
[----:B------:R-:W-:Y:S02]  /*04d0*/  LEA R15, R0, UR5, 0x2 ;  /* 0x00000005000f7c11 */ /* 0x000fe4000f8e10ff */
[----:B0-----:R-:W-:-:S04]  /*04e0*/  IADD3 R8, PT, PT, R10, 0xffffffe, RZ ;  /* 0x0ffffffe0a087810 */ /* 0x001fc80007ffe0ff */
[----:B------:R0:W4:Y:S02]  /*04f0*/  F2I.FTZ.U32.TRUNC.NTZ R9, R8 ;  /* 0x0000000800097305 */ /* 0x000124000021f000 */
[----:B0-----:R-:W-:Y:S02]  /*0500*/  IMAD.MOV.U32 R8, RZ, RZ, RZ ;  /* 0x000000ffff087224 */ /* 0x001fe400078e00ff */
[----:B----4-:R-:W-:-:S04]  /*0510*/  IMAD R11, R11, R9, RZ ;  /* 0x000000090b0b7224 */ /* 0x010fc800078e02ff */
[----:B------:R-:W-:Y:S02]  /*0520*/  IMAD.HI.U32 R12, R9, R11, R8 ;  /* 0x0000000b090c7227 */ /* 0x000fe400078e0008 */
[----:B------:R-:W0:Y:S04]  /*0530*/  LDC.64 R8, c[0x0][0x388] ;  /* 0x0000e200ff087b82 */ /* 0x000e280000000a00 */
[----:B------:R-:W-:-:S05]  /*0540*/  IMAD.HI.U32 R12, R12, R3, RZ ;  /* 0x000000030c0c7227 */ /* 0x000fca00078e00ff */
[----:B-1----:R-:W-:-:S05]  /*0550*/  IADD3 R4, PT, PT, -R12, RZ, RZ ;  /* 0x000000ff0c047210 */ /* 0x002fca0007ffe1ff */
[----:B------:R-:W-:-:S05]  /*0560*/  IMAD R4, R4, UR8, R3 ;  /* 0x0000000804047c24 */ /* 0x000fca000f8e0203 */
[----:B------:R-:W-:-:S13]  /*0570*/  ISETP.GE.U32.AND P0, PT, R4, UR8, PT ;  /* 0x0000000804007c0c */ /* 0x000fda000bf06070 */
[----:B------:R-:W-:Y:S02]  /*0580*/  @P0 IADD3 R4, PT, PT, R4, -UR8, RZ ;  /* 0x8000000804040c10 */ /* 0x000fe4000fffe0ff */
[----:B------:R-:W-:Y:S02]  /*0590*/  @P0 IADD3 R12, PT, PT, R12, 0x1, RZ ;  /* 0x000000010c0c0810 */ /* 0x000fe40007ffe0ff */
[----:B------:R-:W-:Y:S02]  /*05a0*/  ISETP.GE.U32.AND P1, PT, R4, UR8, PT ;  /* 0x0000000804007c0c */ /* 0x000fe4000bf26070 */
[----:B------:R-:W1:Y:S11]  /*05b0*/  LDC.64 R4, c[0x0][0x380] ;  /* 0x0000e000ff047b82 */ /* 0x000e760000000a00 */
[----:B------:R-:W-:Y:S01]  /*05c0*/  @P1 VIADD R12, R12, 0x1 ;  /* 0x000000010c0c1836 */ /* 0x000fe20000000000 */
[----:B------:R-:W-:-:S04]  /*05d0*/  @!P2 LOP3.LUT R12, RZ, UR8, RZ, 0x33, !PT ;  /* 0x00000008ff0cac12 */ /* 0x000fc8000f8e33ff */
[C---:B------:R-:W-:Y:S01]  /*05e0*/  IADD3 R2, PT, PT, -R12.reuse, RZ, RZ ;  /* 0x000000ff0c027210 */ /* 0x040fe20007ffe1ff */
[----:B------:R-:W-:-:S04]  /*05f0*/  IMAD R12, R12, UR12, R7 ;  /* 0x0000000c0c0c7c24 */ /* 0x000fc8000f8e0207 */
[----:B------:R-:W-:-:S05]  /*0600*/  IMAD R3, R2, UR8, R3 ;  /* 0x0000000802037c24 */ /* 0x000fca000f8e0203 */
[----:B------:R-:W-:-:S04]  /*0610*/  IADD3 R11, PT, PT, R3, R12, RZ ;  /* 0x0000000c030b7210 */ /* 0x000fc80007ffe0ff */
[----:B------:R-:W-:-:S05]  /*0620*/  IADD3 R17, PT, PT, R11, UR8, RZ ;  /* 0x000000080b117c10 */ /* 0x000fca000fffe0ff */
[----:B-1----:R-:W-:-:S04]  /*0630*/  IMAD.WIDE.U32 R2, R17, 0x4, R4 ;  /* 0x0000000411027825 */ /* 0x002fc800078e0004 */
[----:B------:R-:W-:Y:S01]  /*0640*/  IMAD.WIDE.U32 R4, R11, 0x4, R4 ;  /* 0x000000040b047825 */ /* 0x000fe200078e0004 */
[----:B--2---:R-:W-:Y:S04]  /*0650*/  STS [R13], R6 ;  /* 0x000000060d007388 */ /* 0x004fe80000000800 */
[----:B---3--:R-:W-:Y:S01]  /*0660*/  STS [R15], R14 ;  /* 0x0000000e0f007388 */ /* 0x008fe20000000800 */
[----:B------:R-:W-:Y:S06]  /*0670*/  BAR.SYNC.DEFER_BLOCKING 0x0 ;  /* 0x0000000000007b1d */ /* 0x000fec0000010000 */
[----:B------:R-:W2:Y:S04]  /*0680*/  LDG.E R19, desc[UR10][R2.64] ;  /* 0x0000000a02137981 */ /* 0x000ea8000c1e1900 */
[----:B------:R-:W3:Y:S04]  /*0690*/  LDG.E R7, desc[UR10][R4.64] ;  /* 0x0000000a04077981 */ /* 0x000ee8000c1e1900 */
[----:B------:R-:W2:Y:S04]  /*06a0*/  LDS R10, [R15] ;  /* 0x000000000f0a7984 */ /* 0x000ea80000000800 */
[----:B------:R-:W1:Y:S01]  /*06b0*/  LDS R0, [R13] ;  /* 0x000000000d007984 */ /* 0x000e620000000800 */
[-C--:B--2---:R-:W-:Y:S01]  /*06c0*/  FMUL R21, R10, R19.reuse ;  /* 0x000000130a157220 */ /* 0x084fe20000400000 */
[----:B-1----:R-:W-:-:S03]  /*06d0*/  FMUL R19, R0, R19 ;  /* 0x0000001300137220 */ /* 0x002fc60000400000 */
[-C--:B---3--:R-:W-:Y:S01]  /*06e0*/  FFMA R21, R0, R7.reuse, -R21 ;  /* 0x0000000700157223 */ /* 0x088fe20000000815 */
[----:B------:R-:W-:Y:S01]  /*06f0*/  FFMA R19, R10, R7, R19 ;  /* 0x000000070a137223 */ /* 0x000fe20000000013 */
[----:B0-----:R-:W-:-:S03]  /*0700*/  IMAD.WIDE.U32 R6, R17, 0x4, R8 ;  /* 0x0000000411067825 */ /* 0x001fc600078e0008 */
[----:B------:R-:W-:Y:S01]  /*0710*/  STG.E desc[UR10][R4.64], R21 ;  /* 0x0000001504007986 */ /* 0x000fe2000c10190a */
[----:B------:R-:W-:-:S03]  /*0720*/  IMAD.WIDE.U32 R8, R11, 0x4, R8 ;  /* 0x000000040b087825 */ /* 0x000fc600078e0008 */
[----:B------:R-:W-:Y:S04]  /*0730*/  STG.E desc[UR10][R2.64], R19 ;  /* 0x0000001302007986 */ /* 0x000fe8000c10190a */
[----:B------:R-:W2:Y:S04]  /*0740*/  LDG.E R15, desc[UR10][R6.64] ;  /* 0x0000000a060f7981 */ /* 0x000ea8000c1e1900 */
[----:B------:R-:W3:Y:S01]  /*0750*/  LDG.E R11, desc[UR10][R8.64] ;  /* 0x0000000a080b7981 */ /* 0x000ee2000c1e1900 */
[-C--:B--2---:R-:W-:Y:S01]  /*0760*/  FMUL R13, R10, R15.reuse ;  /* 0x0000000f0a0d7220 */ /* 0x084fe20000400000 */
[----:B------:R-:W-:-:S03]  /*0770*/  FMUL R15, R0, R15 ;  /* 0x0000000f000f7220 */ /* 0x000fc60000400000 */
[-C--:B---3--:R-:W-:Y:S01]  /*0780*/  FFMA R13, R0, R11.reuse, -R13 ;  /* 0x0000000b000d7223 */ /* 0x088fe2000000080d */
[----:B------:R-:W-:-:S04]  /*0790*/  FFMA R15, R10, R11, R15 ;  /* 0x0000000b0a0f7223 */ /* 0x000fc8000000000f */
[----:B------:R-:W-:Y:S04]  /*07a0*/  STG.E desc[UR10][R8.64], R13 ;  /* 0x0000000d08007986 */ /* 0x000fe8000c10190a */
[----:B------:R-:W-:Y:S01]  /*07b0*/  STG.E desc[UR10][R6.64], R15 ;  /* 0x0000000f06007986 */ /* 0x000fe2000c10190a */
[----:B------:R-:W-:Y:S05]  /*07c0*/  EXIT ;  /* 0x000000000000794d */ /* 0x000fea0003800000 */
.L_x_2:
        /* <DEDUP_REMOVED lines=11> */
.L_x_8:


//--------------------- .text._Z24fused_rope_i_bf16_kernelP14__nv_bfloat162S0_PK13__nv_bfloat16S3_jjj --------------------------
	.section	.text._Z24fused_rope_i_bf16_kernelP14__nv_bfloat162S0_PK13__nv_bfloat16S3_jjj,"ax",@progbits
	.align	128
        .global         _Z24fused_rope_i_bf16_kernelP14__nv_bfloat162S0_PK13__nv_bfloat16S3_jjj
        .type           _Z24fused_rope_i_bf16_kernelP14__nv_bfloat162S0_PK13__nv_bfloat16S3_jjj,@function
        .size           _Z24fused_rope_i_bf16_kernelP14__nv_bfloat162S0_PK13__nv_bfloat16S3_jjj,(.L_x_9 - _Z24fused_rope_i_bf16_kernelP14__nv_bfloat162S0_PK13__nv_bfloat16S3_jjj)
        .other          _Z24fused_rope_i_bf16_kernelP14__nv_bfloat162S0_PK13__nv_bfloat16S3_jjj,@"STO_CUDA_ENTRY STV_DEFAULT"
_Z24fused_rope_i_bf16_kernelP14__nv_bfloat162S0_PK13__nv_bfloat16S3_jjj:
.text._Z24fused_rope_i_bf16_kernelP14__nv_bfloat162S0_PK13__nv_bfloat16S3_jjj:
[----:B------:R-:W-:Y:S01]  /*0000*/  LDC R1, c[0x0][0x37c] ;  /* 0x0000df00ff017b82 */ /* 0x000fe20000000800 */
[----:B------:R-:W0:Y:S07]  /*0010*/  S2R R2, SR_TID.X ;  /* 0x0000000000027919 */ /* 0x000e2e0000002100 */
[----:B------:R-:W0:Y:S01]  /*0020*/  S2UR UR4, SR_CTAID.X ;  /* 0x00000000000479c3 */ /* 0x000e220000002500 */
[----:B------:R-:W1:Y:S07]  /*0030*/  LDCU UR5, c[0x0][0x3a0] ;  /* 0x00007400ff0577ac */ /* 0x000e6e0008000800 */
[----:B------:R-:W0:Y:S02]  /*0040*/  LDC R3, c[0x0][0x360] ;  /* 0x0000d800ff037b82 */ /* 0x000e240000000800 */
[----:B0-----:R-:W-:-:S05]  /*0050*/  IMAD R0, R3, UR4, R2 ;  /* 0x0000000403007c24 */ /* 0x001fca000f8e0202 */
[----:B-1----:R-:W-:-:S13]  /*0060*/  ISETP.GE.U32.AND P0, PT, R0, UR5, PT ;  /* 0x0000000500007c0c */ /* 0x002fda000bf06070 */
[----:B------:R-:W-:Y:S05]  /*0070*/  @P0 EXIT ;  /* 0x000000000000094d */ /* 0x000fea0003800000 */
[----:B------:R-:W0:Y:S01]  /*0080*/  LDCU UR5, c[0x0][0x3a8] ;  /* 0x00007500ff0577ac */ /* 0x000e220008000800 */
[----:B------:R-:W-:Y:S01]  /*0090*/  PLOP3.LUT P1, PT, PT, PT, PT, 0x8, 0x80 ;  /* 0x000000000080781c */ /* 0x000fe20003f2e170 */
[----:B------:R-:W1:Y:S01]  /*00a0*/  LDCU UR4, c[0x0][0x3a4] ;  /* 0x00007480ff0477ac */ /* 0x000e620008000800 */
[----:B------:R-:W2:Y:S01]  /*00b0*/  LDCU.64 UR8, c[0x0][0x358] ;  /* 0x00006b00ff0877ac */ /* 0x000ea20008000a00 */
[----:B0-----:R-:W-:Y:S01]  /*00c0*/  ISETP.NE.AND P0, PT, RZ, UR5, PT ;  /* 0x00000005ff007c0c */ /* 0x001fe2000bf05270 */
[----:B-1----:R-:W0:-:S12]  /*00d0*/  I2F.U32.RP R3, UR4 ;  /* 0x0000000400037d06 */ /* 0x002e180008209000 */
[----:B------:R-:W1:Y:S08]  /*00e0*/  @P0 I2F.U32.RP R8, UR5 ;  /* 0x0000000500080d06 */ /* 0x000e700008209000 */
[----:B0-----:R-:W0:Y:S08]  /*00f0*/  MUFU.RCP R3, R3 ;  /* 0x0000000300037308 */ /* 0x001e300000001000 */
[----:B-1----:R-:W1:Y:S01]  /*0100*/  @P0 MUFU.RCP R8, R8 ;  /* 0x0000000800080308 */ /* 0x002e620000001000 */
[----:B0-----:R-:W-:-:S02]  /*0110*/  VIADD R4, R3, 0xffffffe ;  /* 0x0ffffffe03047836 */ /* 0x001fc40000000000 */
[----:B------:R-:W-:-:S05]  /*0120*/  @P0 IMAD.SHL.U32 R3, R0, 0x2, RZ ;  /* 0x0000000200030824 */ /* 0x000fca00078e00ff */
[----:B------:R0:W3:Y:S01]  /*0130*/  F2I.FTZ.U32.TRUNC.NTZ R5, R4 ;  /* 0x0000000400057305 */ /* 0x0000e2000021f000 */
[----:B-1----:R-:W-:-:S07]  /*0140*/  @P0 IADD3 R6, PT, PT, R8, 0xffffffe, RZ ;  /* 0x0ffffffe08060810 */ /* 0x002fce0007ffe0ff */
[----:B------:R1:W4:Y:S01]  /*0150*/  @P0 F2I.FTZ.U32.TRUNC.NTZ R7, R6 ;  /* 0x0000000600070305 */ /* 0x000322000021f000 */
[----:B0-----:R-:W-:Y:S02]  /*0160*/  HFMA2 R4, -RZ, RZ, 0, 0 ;  /* 0x00000000ff047431 */ /* 0x001fe400000001ff */
[----:B---3--:R-:W-:Y:S01]  /*0170*/  IMAD.MOV R9, RZ, RZ, -R5 ;  /* 0x000000ffff097224 */ /* 0x008fe200078e0a05 */
[----:B-1----:R-:W-:-:S03]  /*0180*/  @P0 MOV R6, RZ ;  /* 0x000000ff00060202 */ /* 0x002fc60000000f00 */
[----:B------:R-:W-:Y:S01]  /*0190*/  IMAD R9, R9, UR4, RZ ;  /* 0x0000000409097c24 */ /* 0x000fe2000f8e02ff */
[----:B----4-:R-:W-:-:S03]  /*01a0*/  IADD3 R11, PT, PT, RZ, -R7, RZ ;  /* 0x80000007ff0b7210 */ /* 0x010fc60007ffe0ff */
[----:B------:R-:W-:-:S04]  /*01b0*/  IMAD.HI.U32 R5, R5, R9, R4 ;  /* 0x0000000905057227 */ /* 0x000fc800078e0004 */
[----:B------:R-:W-:Y:S02]  /*01c0*/  @P0 IMAD R11, R11, UR5, RZ ;  /* 0x000000050b0b0c24 */ /* 0x000fe4000f8e02ff */
[----:B------:R-:W-:-:S04]  /*01d0*/  IMAD.HI.U32 R5, R5, R0, RZ ;  /* 0x0000000005057227 */ /* 0x000fc800078e00ff */
[----:B------:R-:W-:Y:S01]  /*01e0*/  @P0 IMAD.HI.U32 R8, R7, R11, R6 ;  /* 0x0000000b07080227 */ /* 0x000fe200078e0006 */
[----:B------:R-:W-:Y:S01]  /*01f0*/  IADD3 R5, PT, PT, -R5, RZ, RZ ;  /* 0x000000ff05057210 */ /* 0x000fe20007ffe1ff */
[----:B------:R-:W0:Y:S04]  /*0200*/  LDC.64 R6, c[0x0][0x398] ;  /* 0x0000e600ff067b82 */ /* 0x000e280000000a00 */
[----:B------:R-:W-:-:S04]  /*0210*/  @P0 IMAD.HI.U32 R8, R8, R3, RZ ;  /* 0x0000000308080227 */ /* 0x000fc800078e00ff */
[----:B------:R-:W-:-:S04]  /*0220*/  @P0 IMAD.MOV R4, RZ, RZ, -R8 ;  /* 0x000000ffff040224 */ /* 0x000fc800078e0a08 */
[----:B------:R-:W-:Y:S02]  /*0230*/  @P0 IMAD R4, R4, UR5, R3 ;  /* 0x0000000504040c24 */ /* 0x000fe4000f8e0203 */
[----:B------:R-:W-:-:S03]  /*0240*/  IMAD R3, R5, UR4, R0 ;  /* 0x0000000405037c24 */ /* 0x000fc6000f8e0200 */
[----:B------:R-:W-:Y:S02]  /*0250*/  @P0 ISETP.GE.U32.AND P3, PT, R4, UR5, PT ;  /* 0x0000000504000c0c */ /* 0x000fe4000bf66070 */
[----:B------:R-:W-:Y:S02]  /*0260*/  ISETP.GE.U32.AND P2, PT, R3, UR4, PT ;  /* 0x0000000403007c0c */ /* 0x000fe4000bf46070 */
[----:B------:R-:W-:Y:S02]  /*0270*/  @P0 PLOP3.LUT P1, PT, P3, PT, PT, 0x80, 0x8 ;  /* 0x000000000008081c */ /* 0x000fe40001f2f070 */
[----:B------:R-:W-:-:S09]  /*0280*/  ISETP.NE.U32.AND P3, PT, RZ, UR4, PT ;  /* 0x00000004ff007c0c */ /* 0x000fd2000bf65070 */
[----:B------:R-:W-:Y:S01]  /*0290*/  @P2 VIADD R3, R3, -UR4 ;  /* 0x8000000403032c36 */ /* 0x000fe20008000000 */
[----:B------:R-:W-:Y:S02]  /*02a0*/  PLOP3.LUT P2, PT, PT, PT, PT, 0x8, 0x80 ;  /* 0x000000000080781c */ /* 0x000fe40003f4e170 */
[----:B------:R-:W-:Y:S02]  /*02b0*/  @P1 IADD3 R4, PT, PT, R4, -UR5, RZ ;  /* 0x8000000504041c10 */ /* 0x000fe4000fffe0ff */
[----:B------:R-:W-:Y:S02]  /*02c0*/  ISETP.GE.U32.AND P4, PT, R3, UR4, PT ;  /* 0x0000000403007c0c */ /* 0x000fe4000bf86070 */
[----:B------:R-:W-:Y:S02]  /*02d0*/  @P0 ISETP.GE.U32.AND P5, PT, R4, UR5, PT ;  /* 0x0000000504000c0c */ /* 0x000fe4000bfa6070 */
[----:B------:R-:W1:Y:S01]  /*02e0*/  LDC.64 R4, c[0x0][0x390] ;  /* 0x0000e400ff047b82 */ /* 0x000e620000000a00 */
[----:B------:R-:W-:-:S02]  /*02f0*/  @P1 IADD3 R8, PT, PT, R8, 0x1, RZ ;  /* 0x0000000108081810 */ /* 0x000fc40007ffe0ff */
[----:B------:R-:W-:Y:S02]  /*0300*/  @P0 PLOP3.LUT P2, PT, P5, PT, PT, 0x80, 0x8 ;  /* 0x000000000008081c */ /* 0x000fe40002f4f070 */
[----:B------:R-:W-:-:S04]  /*0310*/  ISETP.NE.U32.OR P5, PT, RZ, UR5, !P0 ;  /* 0x00000005ff007c0c */ /* 0x000fc8000c7a5470 */
[----:B------:R-:W-:Y:S01]  /*0320*/  @P4 VIADD R3, R3, -UR4 ;  /* 0x8000000403034c36 */ /* 0x000fe20008000000 */
[----:B------:R-:W-:-:S06]  /*0330*/  @!P3 LOP3.LUT R3, RZ, UR4, RZ, 0x33, !PT ;  /* 0x00000004ff03bc12 */ /* 0x000fcc000f8e33ff */
[----:B------:R-:W-:Y:S02]  /*0340*/  @P2 IADD3 R8, PT, PT, R8, 0x1, RZ ;  /* 0x0000000108082810 */ /* 0x000fe40007ffe0ff */
[----:B------:R-:W-:-:S05]  /*0350*/  @!P5 LOP3.LUT R8, RZ, UR5, RZ, 0x33, !PT ;  /* 0x00000005ff08dc12 */ /* 0x000fca000f8e33ff */
[----:B------:R-:W-:Y:S01]  /*0360*/  @P0 IMAD R3, R8, UR4, R3 ;  /* 0x0000000408030c24 */ /* 0x000fe2000f8e0203 */
[----:B------:R-:W3:Y:S03]  /*0370*/  S2UR UR6, SR_CgaCtaId ;  /* 0x00000000000679c3 */ /* 0x000ee60000008800 */
[----:B-1----:R-:W-:-:S04]  /*0380*/  IMAD.WIDE.U32 R4, R3, 0x2, R4 ;  /* 0x0000000203047825 */ /* 0x002fc800078e0004 */
[----:B0-----:R-:W-:Y:S01]  /*0390*/  IMAD.WIDE.U32 R6, R3, 0x2, R6 ;  /* 0x0000000203067825 */ /* 0x001fe200078e0006 */
[----:B--2---:R0:W2:Y:S01]  /*03a0*/  LDG.E.U16.CONSTANT R11, desc[UR8][R4.64] ;  /* 0x00000008040b7981 */ /* 0x0040a2000c1e9500 */
[----:B------:R-:W1:Y:S04]  /*03b0*/  LDC.64 R8, c[0x0][0x380] ;  /* 0x0000e000ff087b82 */ /* 0x000e680000000a00 */
[----:B------:R-:W4:Y:S01]  /*03c0*/  LDG.E.U16.CONSTANT R7, desc[UR8][R6.64] ;  /* 0x0000000806077981 */ /* 0x000f22000c1e9500 */
[----:B------:R-:W-:Y:S02]  /*03d0*/  UMOV UR4, 0x400 ;  /* 0x0000040000047882 */ /* 0x000fe40000000000 */
[----:B------:R-:W-:Y:S01]  /*03e0*/  UIADD3 UR5, UPT, UPT, UR4, 0x200, URZ ;  /* 0x0000020004057890 */ /* 0x000fe2000fffe0ff */
[----:B0-----:R-:W0:Y:S01]  /*03f0*/  LDC.64 R4, c[0x0][0x388] ;  /* 0x0000e200ff047b82 */ /* 0x001e220000000a00 */
[----:B---3--:R-:W-:-:S02]  /*0400*/  ULEA UR4, UR6, UR4, 0x18 ;  /* 0x0000000406047291 */ /* 0x008fc4000f8ec0ff */
[----:B------:R-:W-:-:S04]  /*0410*/  ULEA UR5, UR6, UR5, 0x18 ;  /* 0x0000000506057291 */ /* 0x000fc8000f8ec0ff */
[C---:B------:R-:W-:Y:S02]  /*0420*/  LEA R10, R2.reuse, UR4, 0x1 ;  /* 0x00000004020a7c11 */ /* 0x040fe4000f8e08ff */
[----:B------:R-:W-:Y:S01]  /*0430*/  LEA R12, R2, UR5, 0x1 ;  /* 0x00000005020c7c11 */ /* 0x000fe2000f8e08ff */
[C---:B-1----:R-:W-:Y:S02]  /*0440*/  IMAD.WIDE.U32 R2, R0.reuse, 0x4, R8 ;  /* 0x0000000400027825 */ /* 0x042fe400078e0008 */
[----:B--2---:R-:W-:Y:S04]  /*0450*/  STS.U16 [R10], R11 ;  /* 0x0000000b0a007388 */ /* 0x004fe80000000400 */
[----:B----4-:R-:W-:Y:S01]  /*0460*/  STS.U16 [R12], R7 ;  /* 0x000000070c007388 */ /* 0x010fe20000000400 */
[----:B------:R-:W-:Y:S06]  /*0470*/  BAR.SYNC.DEFER_BLOCKING 0x0 ;  /* 0x0000000000007b1d */ /* 0x000fec0000010000 */
[----:B------:R-:W2:Y:S01]  /*0480*/  LDG.E R8, desc[UR8][R2.64] ;  /* 0x0000000802087981 */ /* 0x000ea2000c1e1900 */
[----:B0-----:R-:W-:-:S03]  /*0490*/  IMAD.WIDE.U32 R4, R0, 0x4, R4 ;  /* 0x0000000400047825 */ /* 0x001fc600078e0004 */
[----:B------:R-:W-:Y:S04]  /*04a0*/  LDS.U16 R6, [R10] ;  /* 0x000000000a067984 */ /* 0x000fe80000000400 */
[----:B------:R-:W0:Y:S02]  /*04b0*/  LDS.U16 R9, [R12] ;  /* 0x000000000c097984 */ /* 0x000e240000000400 */
[----:B0-----:R-:W-:Y:S02]  /*04c0*/  PRMT R7, R6, 0x5410, R9 ;  /* 0x0000541006077816 */ /* 0x001fe40000000009 */
[----:B------:R-:W-:-:S03]  /*04d0*/  PRMT R11, R9, 0x5410, R6 ;  /* 0x00005410090b7816 */ /* 0x000fc60000000006 */
[C---:B--2---:R-:W-:Y:S02]  /*04e0*/  HMUL2.BF16_V2 R6, R8.reuse.H0_H0, R7 ;  /* 0x0000000708067232 */ /* 0x044fe40000200800 */
[----:B------:R-:W-:-:S04]  /*04f0*/  HMUL2.BF16_V2 R8, R8.H1_H1, R11 ;  /* 0x0000000b08087232 */ /* 0x000fc80000200c00 */
[C-C-:B------:R-:W-:Y:S02]  /*0500*/  HADD2.BF16_V2 R9, R6.reuse.H0_H0, -R8.reuse.H0_H0 ;  /* 0xa000000806097230 */ /* 0x140fe40000200800 */
[----:B------:R-:W-:-:S05]  /*0510*/  HADD2.BF16_V2 R6, R6.H1_H1, R8.H1_H1 ;  /* 0x3000000806067230 */ /* 0x000fca0000200c00 */
[----:B------:R-:W-:-:S05]  /*0520*/  PRMT R9, R9, 0x5410, R6 ;  /* 0x0000541009097816 */ /* 0x000fca0000000006 */
[----:B------:R0:W-:Y:S04]  /*0530*/  STG.E desc[UR8][R2.64], R9 ;  /* 0x0000000902007986 */ /* 0x0001e8000c101908 */
[----:B------:R-:W0:Y:S02]  /*0540*/  LDG.E R0, desc[UR8][R4.64] ;  /* 0x0000000804007981 */ /* 0x000e24000c1e1900 */
[C---:B0-----:R-:W-:Y:S02]  /*0550*/  HMUL2.BF16_V2 R3, R0.reuse.H0_H0, R7 ;  /* 0x0000000700037232 */ /* 0x041fe40000200800 */
[----:B------:R-:W-:-:S04]  /*0560*/  HMUL2.BF16_V2 R0, R0.H1_H1, R11 ;  /* 0x0000000b00007232 */ /* 0x000fc80000200c00 */
[C-C-:B------:R-:W-:Y:S02]  /*0570*/  HADD2.BF16_V2 R6, R3.reuse.H0_H0, -R0.reuse.H0_H0 ;  /* 0xa000000003067230 */ /* 0x140fe40000200800 */
[----:B------:R-:W-:-:S05]  /*0580*/  HADD2.BF16_V2 R3, R3.H1_H1, R0.H1_H1 ;  /* 0x3000000003037230 */ /* 0x000fca0000200c00 */
[----:B------:R-:W-:-:S05]  /*0590*/  PRMT R6, R6, 0x5410, R3 ;  /* 0x0000541006067816 */ /* 0x000fca0000000003 */
[----:B------:R-:W-:Y:S01]  /*05a0*/  STG.E desc[UR8][R4.64], R6 ;  /* 0x0000000604007986 */ /* 0x000fe2000c101908 */
[----:B------:R-:W-:Y:S05]  /*05b0*/  EXIT ;  /* 0x000000000000794d */ /* 0x000fea0003800000 */
.L_x_3:
        /* <DEDUP_REMOVED lines=12> */
.L_x_9:


//--------------------- .text._Z23fused_rope_i_f16_kernelP7__half2S0_PK6__halfS3_jjj --------------------------
	.section	.text._Z23fused_rope_i_f16_kernelP7__half2S0_PK6__halfS3_jjj,"ax",@progbits
	.align	128
        .global         _Z23fused_rope_i_f16_kernelP7__half2S0_PK6__halfS3_jjj
        .type           _Z23fused_rope_i_f16_kernelP7__half2S0_PK6__halfS3_jjj,@function
        .size           _Z23fused_rope_i_f16_kernelP7__half2S0_PK6__halfS3_jjj,(.L_x_10 - _Z23fused_rope_i_f16_kernelP7__half2S0_PK6__halfS3_jjj)
        .other          _Z23fused_rope_i_f16_kernelP7__half2S0_PK6__halfS3_jjj,@"STO_CUDA_ENTRY STV_DEFAULT"
_Z23fused_rope_i_f16_kernelP7__half2S0_PK6__halfS3_jjj:
.text._Z23fused_rope_i_f16_kernelP7__half2S0_PK6__halfS3_jjj:
        /* <DEDUP_REMOVED lines=17> */
[----:B0-----:R-:W-:-:S02]  /*0110*/  IADD3 R4, PT, PT, R3, 0xffffffe, RZ ;  /* 0x0ffffffe03047810 */ /* 0x001fc40007ffe0ff */
[----:B------:R-:W-:-:S05]  /*0120*/  @P0 SHF.L.U32 R3, R0, 0x1, RZ ;  /* 0x0000000100030819 */ /* 0x000fca00000006ff */
[----:B------:R0:W3:Y:S01]  /*0130*/  F2I.FTZ.U32.TRUNC.NTZ R5, R4 ;  /* 0x0000000400057305 */ /* 0x0000e2000021f000 */
[----:B-1----:R-:W-:-:S07]  /*0140*/  @P0 IADD3 R6, PT, PT, R8, 0xffffffe, RZ ;  /* 0x0ffffffe08060810 */ /* 0x002fce0007ffe0ff */
[----:B------:R1:W4:Y:S01]  /*0150*/  @P0 F2I.FTZ.U32.TRUNC.NTZ R7, R6 ;  /* 0x0000000600070305 */ /* 0x000322000021f000 */
[----:B0-----:R-:W-:Y:S01]  /*0160*/  IMAD.MOV.U32 R4, RZ, RZ, RZ ;  /* 0x000000ffff047224 */ /* 0x001fe200078e00ff */
[----:B---3--:R-:W-:Y:S02]  /*0170*/  IADD3 R9, PT, PT, RZ, -R5, RZ ;  /* 0x80000005ff097210 */ /* 0x008fe40007ffe0ff */
        /* <DEDUP_REMOVED lines=9> */
[----:B------:R-:W-:-:S05]  /*0210*/  @P0 IMAD.HI.U32 R8, R8, R3, RZ ;  /* 0x0000000308080227 */ /* 0x000fca00078e00ff */
[----:B------:R-:W-:-:S05]  /*0220*/  @P0 IADD3 R4, PT, PT, -R8, RZ, RZ ;  /* 0x000000ff08040210 */ /* 0x000fca0007ffe1ff */
[----:B------:R-:W-:Y:S02]  /*0230*/  @P0 IMAD R4, R4, UR5, R3 ;  /* 0x0000000504040c24 */ /* 0x000fe4000f8e0203 */
[----:B------:R-:W-:-:S03]  /*0240*/  IMAD R3, R5, UR4, R0 ;  /* 0x0000000405037c24 */ /* 0x000fc6000f8e0200 */
[----:B------:R-:W-:Y:S02]  /*0250*/  @P0 ISETP.GE.U32.AND P3, PT, R4, UR5, PT ;  /* 0x0000000504000c0c */ /* 0x000fe4000bf66070 */
[----:B------:R-:W-:Y:S02]  /*0260*/  ISETP.GE.U32.AND P2, PT, R3, UR4, PT ;  /* 0x0000000403007c0c */ /* 0x000fe4000bf46070 */
[----:B------:R-:W-:Y:S02]  /*0270*/  @P0 PLOP3.LUT P1, PT, P3, PT, PT, 0x80, 0x8 ;  /* 0x000000000008081c */ /* 0x000fe40001f2f070 */
[----:B------:R-:W-:-:S09]  /*0280*/  ISETP.NE.U32.AND P3, PT, RZ, UR4, PT ;  /* 0x00000004ff007c0c */ /* 0x000fd2000bf65070 */
[----:B------:R-:W-:Y:S02]  /*0290*/  @P2 IADD3 R3, PT, PT, R3, -UR4, RZ ;  /* 0x8000000403032c10 */ /* 0x000fe4000fffe0ff */
[----:B------:R-:W-:Y:S01]  /*02a0*/  @P1 VIADD R4, R4, -UR5 ;  /* 0x8000000504041c36 */ /* 0x000fe20008000000 */
[----:B------:R-:W-:Y:S02]  /*02b0*/  PLOP3.LUT P2, PT, PT, PT, PT, 0x8, 0x80 ;  /* 0x000000000080781c */ /* 0x000fe40003f4e170 */
[----:B------:R-:W-:Y:S02]  /*02c0*/  ISETP.GE.U32.AND P4, PT, R3, UR4, PT ;  /* 0x0000000403007c0c */ /* 0x000fe4000bf86070 */
[----:B------:R-:W-:Y:S02]  /*02d0*/  @P0 ISETP.GE.U32.AND P5, PT, R4, UR5, PT ;  /* 0x0000000504000c0c */ /* 0x000fe4000bfa6070 */
[----:B------:R-:W1:Y:S01]  /*02e0*/  LDC.64 R4, c[0x0][0x390] ;  /* 0x0000e400ff047b82 */ /* 0x000e620000000a00 */
[----:B------:R-:W-:-:S02]  /*02f0*/  @P1 IADD3 R8, PT, PT, R8, 0x1, RZ ;  /* 0x0000000108081810 */ /* 0x000fc40007ffe0ff */
[----:B------:R-:W-:Y:S02]  /*0300*/  @P0 PLOP3.LUT P2, PT, P5, PT, PT, 0x80, 0x8 ;  /* 0x000000000008081c */ /* 0x000fe40002f4f070 */
[----:B------:R-:W-:-:S04]  /*0310*/  ISETP.NE.U32.OR P5, PT, RZ, UR5, !P0 ;  /* 0x00000005ff007c0c */ /* 0x000fc8000c7a5470 */
[----:B------:R-:W-:Y:S02]  /*0320*/  @P4 IADD3 R3, PT, PT, R3, -UR4, RZ ;  /* 0x8000000403034c10 */ /* 0x000fe4000fffe0ff */
[----:B------:R-:W-:-:S05]  /*0330*/  @!P3 LOP3.LUT R3, RZ, UR4, RZ, 0x33, !PT ;  /* 0x00000004ff03bc12 */ /* 0x000fca000f8e33ff */
        /* <DEDUP_REMOVED lines=22> */
[----:B------:R-:W0:Y:S04]  /*04a0*/  LDS.U16 R8, [R12] ;  /* 0x000000000c087984 */ /* 0x000e280000000400 */
[----:B------:R-:W1:Y:S01]  /*04b0*/  LDS.U16 R6, [R10] ;  /* 0x000000000a067984 */ /* 0x000e620000000400 */
[----:B0-----:R-:W-:Y:S02]  /*04c0*/  HADD2.F32 R13, -RZ, R8.H0_H0 ;  /* 0x20000008ff0d7230 */ /* 0x001fe40000004100 */
[----:B-1----:R-:W-:Y:S02]  /*04d0*/  HADD2.F32 R6, -RZ, R6.H0_H0 ;  /* 0x20000006ff067230 */ /* 0x002fe40000004100 */
[--C-:B--2---:R-:W-:Y:S02]  /*04e0*/  HADD2.F32 R8, -RZ, R9.reuse.H1_H1 ;  /* 0x30000009ff087230 */ /* 0x104fe40000004100 */
[----:B------:R-:W-:-:S03]  /*04f0*/  HADD2.F32 R9, -RZ, R9.H0_H0 ;  /* 0x20000009ff097230 */ /* 0x000fc60000004100 */
[CC--:B------:R-:W-:Y:S02]  /*0500*/  FMUL R14, R8.reuse, R13.reuse ;  /* 0x0000000d080e7220 */ /* 0x0c0fe40000400000 */
[C---:B------:R-:W-:Y:S02]  /*0510*/  FMUL R7, R9.reuse, R13 ;  /* 0x0000000d09077220 */ /* 0x040fe40000400000 */
[-C--:B------:R-:W-:Y:S02]  /*0520*/  FFMA R14, R9, R6.reuse, -R14 ;  /* 0x00000006090e7223 */ /* 0x080fe4000000080e */
[----:B------:R-:W-:-:S05]  /*0530*/  FFMA R7, R8, R6, R7 ;  /* 0x0000000608077223 */ /* 0x000fca0000000007 */
[----:B------:R-:W-:-:S05]  /*0540*/  F2FP.F16.F32.PACK_AB R7, R7, R14 ;  /* 0x0000000e0707723e */ /* 0x000fca00000000ff */
[----:B------:R-:W-:Y:S04]  /*0550*/  STG.E desc[UR8][R2.64], R7 ;  /* 0x0000000702007986 */ /* 0x000fe8000c101908 */
[----:B------:R-:W2:Y:S02]  /*0560*/  LDG.E R0, desc[UR8][R4.64] ;  /* 0x0000000804007981 */ /* 0x000ea4000c1e1900 */
[--C-:B--2---:R-:W-:Y:S02]  /*0570*/  HADD2.F32 R8, -RZ, R0.reuse.H1_H1 ;  /* 0x30000000ff087230 */ /* 0x104fe40000004100 */
[----:B------:R-:W-:-:S03]  /*0580*/  HADD2.F32 R0, -RZ, R0.H0_H0 ;  /* 0x20000000ff007230 */ /* 0x000fc60000004100 */
[-C--:B------:R-:W-:Y:S01]  /*0590*/  FMUL R9, R13, R8.reuse ;  /* 0x000000080d097220 */ /* 0x080fe20000400000 */
[----:B------:R-:W-:-:S03]  /*05a0*/  FMUL R8, R6, R8 ;  /* 0x0000000806087220 */ /* 0x000fc60000400000 */
[-C--:B------:R-:W-:Y:S01]  /*05b0*/  FFMA R9, R6, R0.reuse, -R9 ;  /* 0x0000000006097223 */ /* 0x080fe20000000809 */
[----:B------:R-:W-:-:S05]  /*05c0*/  FFMA R8, R13, R0, R8 ;  /* 0x000000000d087223 */ /* 0x000fca0000000008 */
[----:B------:R-:W-:-:S05]  /*05d0*/  F2FP.F16.F32.PACK_AB R9, R8, R9 ;  /* 0x000000090809723e */ /* 0x000fca00000000ff */
[----:B------:R-:W-:Y:S01]  /*05e0*/  STG.E desc[UR8][R4.64], R9 ;  /* 0x0000000904007986 */ /* 0x000fe2000c101908 */
[----:B------:R-:W-:Y:S05]  /*05f0*/  EXIT ;  /* 0x000000000000794d */ /* 0x000fea0003800000 */
.L_x_4:
        /* <DEDUP_REMOVED lines=16> */
.L_x_10:


//--------------------- .text._Z23fused_rope_i_f32_kernelP6float2S0_PKfS2_jjj --------------------------
	.section	.text._Z23fused_rope_i_f32_kernelP6float2S0_PKfS2_jjj,"ax",@progbits
	.align	128
        .global         _Z23fused_rope_i_f32_kernelP6float2S0_PKfS2_jjj
        .type           _Z23fused_rope_i_f32_kernelP6float2S0_PKfS2_jjj,@function
        .size           _Z23fused_rope_i_f32_kernelP6float2S0_PKfS2_jjj,(.L_x_11 - _Z23fused_rope_i_f32_kernelP6float2S0_PKfS2_jjj)
        .other          _Z23fused_rope_i_f32_kernelP6float2S0_PKfS2_jjj,@"STO_CUDA_ENTRY STV_DEFAULT"
_Z23fused_rope_i_f32_kernelP6float2S0_PKfS2_jjj:
.text._Z23fused_rope_i_f32_kernelP6float2S0_PKfS2_jjj:
        /* <DEDUP_REMOVED lines=17> */
[----:B0-----:R-:W-:Y:S01]  /*0110*/  IADD3 R4, PT, PT, R3, 0xffffffe, RZ ;  /* 0x0ffffffe03047810 */ /* 0x001fe20007ffe0ff */
[----:B------:R-:W-:-:S06]  /*0120*/  @P0 IMAD.SHL.U32 R3, R0, 0x2, RZ ;  /* 0x0000000200030824 */ /* 0x000fcc00078e00ff */
[----:B------:R0:W3:Y:S01]  /*0130*/  F2I.FTZ.U32.TRUNC.NTZ R5, R4 ;  /* 0x0000000400057305 */ /* 0x0000e2000021f000 */
[----:B-1----:R-:W-:-:S07]  /*0140*/  @P0 IADD3 R6, PT, PT, R8, 0xffffffe, RZ ;  /* 0x0ffffffe08060810 */ /* 0x002fce0007ffe0ff */
[----:B------:R1:W4:Y:S01]  /*0150*/  @P0 F2I.FTZ.U32.TRUNC.NTZ R7, R6 ;  /* 0x0000000600070305 */ /* 0x000322000021f000 */
[----:B0-----:R-:W-:Y:S01]  /*0160*/  HFMA2 R4, -RZ, RZ, 0, 0 ;  /* 0x00000000ff047431 */ /* 0x001fe200000001ff */
[----:B---3--:R-:W-:Y:S02]  /*0170*/  IADD3 R9, PT, PT, RZ, -R5, RZ ;  /* 0x80000005ff097210 */ /* 0x008fe40007ffe0ff */
[----:B-1----:R-:W-:-:S03]  /*0180*/  @P0 MOV R6, RZ ;  /* 0x000000ff00060202 */ /* 0x002fc60000000f00 */
[----:B------:R-:W-:Y:S02]  /*0190*/  IMAD R9, R9, UR4, RZ ;  /* 0x0000000409097c24 */ /* 0x000fe4000f8e02ff */
[----:B----4-:R-:W-:Y:S02]  /*01a0*/  IMAD.MOV R11, RZ, RZ, -R7 ;  /* 0x000000ffff0b7224 */ /* 0x010fe400078e0a07 */
[----:B------:R-:W-:-:S04]  /*01b0*/  IMAD.HI.U32 R5, R5, R9, R4 ;  /* 0x0000000905057227 */ /* 0x000fc800078e0004 */
[----:B------:R-:W-:Y:S02]  /*01c0*/  @P0 IMAD R11, R11, UR5, RZ ;  /* 0x000000050b0b0c24 */ /* 0x000fe4000f8e02ff */
[----:B------:R-:W-:-:S04]  /*01d0*/  IMAD.HI.U32 R5, R5, R0, RZ ;  /* 0x0000000005057227 */ /* 0x000fc800078e00ff */
[----:B------:R-:W-:Y:S02]  /*01e0*/  @P0 IMAD.HI.U32 R8, R7, R11, R6 ;  /* 0x0000000b07080227 */ /* 0x000fe400078e0006 */
[----:B------:R-:W0:Y:S02]  /*01f0*/  LDC.64 R6, c[0x0][0x398] ;  /* 0x0000e600ff067b82 */ /* 0x000e240000000a00 */
[----:B------:R-:W-:Y:S02]  /*0200*/  IMAD.MOV R5, RZ, RZ, -R5 ;  /* 0x000000ffff057224 */ /* 0x000fe400078e0a05 */
        /* <DEDUP_REMOVED lines=9> */
[----:B------:R-:W-:Y:S02]  /*02a0*/  @P1 IADD3 R4, PT, PT, R4, -UR5, RZ ;  /* 0x8000000504041c10 */ /* 0x000fe4000fffe0ff */
[----:B------:R-:W-:Y:S02]  /*02b0*/  PLOP3.LUT P2, PT, PT, PT, PT, 0x8, 0x80 ;  /* 0x000000000080781c */ /* 0x000fe40003f4e170 */
[----:B------:R-:W-:Y:S02]  /*02c0*/  @P0 ISETP.GE.U32.AND P5, PT, R4, UR5, PT ;  /* 0x0000000504000c0c */ /* 0x000fe4000bfa6070 */
[----:B------:R-:W1:Y:S01]  /*02d0*/  LDC.64 R4, c[0x0][0x390] ;  /* 0x0000e400ff047b82 */ /* 0x000e620000000a00 */
[----:B------:R-:W-:Y:S02]  /*02e0*/  ISETP.GE.U32.AND P4, PT, R3, UR4, PT ;  /* 0x0000000403007c0c */ /* 0x000fe4000bf86070 */
[----:B------:R-:W-:-:S02]  /*02f0*/  @P0 PLOP3.LUT P2, PT, P5, PT, PT, 0x80, 0x8 ;  /* 0x000000000008081c */ /* 0x000fc40002f4f070 */
[----:B------:R-:W-:Y:S02]  /*0300*/  ISETP.NE.U32.OR P5, PT, RZ, UR5, !P0 ;  /* 0x00000005ff007c0c */ /* 0x000fe4000c7a5470 */
[----:B------:R-:W-:-:S07]  /*0310*/  @P1 IADD3 R8, PT, PT, R8, 0x1, RZ ;  /* 0x0000000108081810 */ /* 0x000fce0007ffe0ff */
[----:B------:R-:W-:Y:S01]  /*0320*/  @P4 VIADD R3, R3, -UR4 ;  /* 0x8000000403034c36 */ /* 0x000fe20008000000 */
[----:B------:R-:W-:Y:S02]  /*0330*/  @!P3 LOP3.LUT R3, RZ, UR4, RZ, 0x33, !PT ;  /* 0x00000004ff03bc12 */ /* 0x000fe4000f8e33ff */
[----:B------:R-:W-:Y:S02]  /*0340*/  @P2 IADD3 R8, PT, PT, R8, 0x1, RZ ;  /* 0x0000000108082810 */ /* 0x000fe40007ffe0ff */
[----:B------:R-:W-:-:S05]  /*0350*/  @!P5 LOP3.LUT R8, RZ, UR5, RZ, 0x33, !PT ;  /* 0x00000005ff08dc12 */ /* 0x000fca000f8e33ff */
[----:B------:R-:W-:Y:S01]  /*0360*/  @P0 IMAD R3, R8, UR4, R3 ;  /* 0x0000000408030c24 */ /* 0x000fe2000f8e0203 */
[----:B------:R-:W3:Y:S03]  /*0370*/  S2UR UR6, SR_CgaCtaId ;  /* 0x00000000000679c3 */ /* 0x000ee60000008800 */
[----:B-1----:R-:W-:-:S04]  /*0380*/  IMAD.WIDE.U32 R4, R3, 0x4, R4 ;  /* 0x0000000403047825 */ /* 0x002fc800078e0004 */
[----:B0-----:R-:W-:Y:S01]  /*0390*/  IMAD.WIDE.U32 R6, R3, 0x4, R6 ;  /* 0x0000000403067825 */ /* 0x001fe200078e0006 */
[----:B--2---:R0:W2:Y:S01]  /*03a0*/  LDG.E.CONSTANT R10, desc[UR8][R4.64] ;  /* 0x00000008040a7981 */ /* 0x0040a2000c1e9900 */
[----:B------:R-:W1:Y:S04]  /*03b0*/  LDC.64 R8, c[0x0][0x380] ;  /* 0x0000e000ff087b82 */ /* 0x000e680000000a00 */
[----:B------:R-:W4:Y:S01]  /*03c0*/  LDG.E.CONSTANT R6, desc[UR8][R6.64] ;  /* 0x0000000806067981 */ /* 0x000f22000c1e9900 */
        /* <DEDUP_REMOVED lines=8> */
[----:B--2---:R-:W-:Y:S04]  /*0450*/  STS [R11], R10 ;  /* 0x0000000a0b007388 */ /* 0x004fe80000000800 */
[----:B----4-:R-:W-:Y:S01]  /*0460*/  STS [R13], R6 ;  /* 0x000000060d007388 */ /* 0x010fe20000000800 */
[----:B------:R-:W-:Y:S06]  /*0470*/  BAR.SYNC.DEFER_BLOCKING 0x0 ;  /* 0x0000000000007b1d */ /* 0x000fec0000010000 */
[----:B------:R-:W2:Y:S01]  /*0480*/  LDG.E.64 R14, desc[UR8][R2.64] ;  /* 0x00000008020e7981 */ /* 0x000ea2000c1e1b00 */
[----:B0-----:R-:W-:-:S03]  /*0490*/  IMAD.WIDE.U32 R4, R0, 0x8, R4 ;  /* 0x0000000800047825 */ /* 0x001fc600078e0004 */
[----:B------:R-:W2:Y:S04]  /*04a0*/  LDS R8, [R13] ;  /* 0x000000000d087984 */ /* 0x000ea80000000800 */
[----:B------:R-:W0:Y:S01]  /*04b0*/  LDS R7, [R11] ;  /* 0x000000000b077984 */ /* 0x000e220000000800 */
[-C--:B--2---:R-:W-:Y:S01]  /*04c0*/  FMUL R12, R8, R15.reuse ;  /* 0x0000000f080c7220 */ /* 0x084fe20000400000 */
[----:B0-----:R-:W-:-:S03]  /*04d0*/  FMUL R17, R7, R15 ;  /* 0x0000000f07117220 */ /* 0x001fc60000400000 */
[-C--:B------:R-:W-:Y:S01]  /*04e0*/  FFMA R16, R7, R14.reuse, -R12 ;  /* 0x0000000e07107223 */ /* 0x080fe2000000080c */
[----:B------:R-:W-:-:S05]  /*04f0*/  FFMA R17, R8, R14, R17 ;  /* 0x0000000e08117223 */ /* 0x000fca0000000011 */
[----:B------:R-:W-:Y:S04]  /*0500*/  STG.E.64 desc[UR8][R2.64], R16 ;  /* 0x0000001002007986 */ /* 0x000fe8000c101b08 */
[----:B------:R-:W2:Y:S02]  /*0510*/  LDG.E.64 R14, desc[UR8][R4.64] ;  /* 0x00000008040e7981 */ /* 0x000ea4000c1e1b00 */
[-C--:B--2---:R-:W-:Y:S01]  /*0520*/  FMUL R0, R8, R15.reuse ;  /* 0x0000000f08007220 */ /* 0x084fe20000400000 */
[----:B------:R-:W-:-:S03]  /*0530*/  FMUL R15, R7, R15 ;  /* 0x0000000f070f7220 */ /* 0x000fc60000400000 */
[-C--:B------:R-:W-:Y:S01]  /*0540*/  FFMA R6, R7, R14.reuse, -R0 ;  /* 0x0000000e07067223 */ /* 0x080fe20000000800 */
[----:B------:R-:W-:-:S05]  /*0550*/  FFMA R7, R8, R14, R15 ;  /* 0x0000000e08077223 */ /* 0x000fca000000000f */
[----:B------:R-:W-:Y:S01]  /*0560*/  STG.E.64 desc[UR8][R4.64], R6 ;  /* 0x0000000604007986 */ /* 0x000fe2000c101b08 */
[----:B------:R-:W-:Y:S05]  /*0570*/  EXIT ;  /* 0x000000000000794d */ /* 0x000fea0003800000 */
.L_x_5:
        /* <DEDUP_REMOVED lines=16> */
.L_x_11:


//--------------------- .nv.shared._Z22fused_rope_bf16_kernelP13__nv_bfloat16S0_PKS_S2_jjjj --------------------------
	.section	.nv.shared._Z22fused_rope_bf16_kernelP13__nv_bfloat16S0_PKS_S2_jjjj,"aw",@nobits
	.sectionflags	@""
	.align	2
.nv.shared._Z22fused_rope_bf16_kernelP13__nv_bfloat16S0_PKS_S2_jjjj:
	.zero		2048


//--------------------- .nv.shared.reserved.0     --------------------------
	.section	.nv.shared.reserved.0,"aw",@nobits
	.weak		__nv_reservedSMEM_offset_0_alias
	.size		__nv_reservedSMEM_offset_0_alias, 0, 64
	.other		__nv_reservedSMEM_offset_0_alias,@"STO_CUDA_RESERVED_SHARED STV_DEFAULT"
__nv_reservedSMEM_offset_0_alias:
	.zero		0
	.zero		64


//--------------------- .nv.shared._Z21fused_rope_f16_kernelP6__halfS0_PKS_S2_jjjj --------------------------
	.section	.nv.shared._Z21fused_rope_f16_kernelP6__halfS0_PKS_S2_jjjj,"aw",@nobits
	.sectionflags	@""
	.align	4
.nv.shared._Z21fused_rope_f16_kernelP6__halfS0_PKS_S2_jjjj:
	.zero		3072


//--------------------- .nv.shared._Z21fused_rope_f32_kernelPfS_PKfS1_jjjj --------------------------
	.section	.nv.shared._Z21fused_rope_f32_kernelPfS_PKfS1_jjjj,"aw",@nobits
	.sectionflags	@""
	.align	4
.nv.shared._Z21fused_rope_f32_kernelPfS_PKfS1_jjjj:
	.zero		3072


//--------------------- .nv.shared._Z24fused_rope_i_bf16_kernelP14__nv_bfloat162S0_PK13__nv_bfloat16S3_jjj --------------------------
	.section	.nv.shared._Z24fused_rope_i_bf16_kernelP14__nv_bfloat162S0_PK13__nv_bfloat16S3_jjj,"aw",@nobits
	.sectionflags	@""
	.align	2
.nv.shared._Z24fused_rope_i_bf16_kernelP14__nv_bfloat162S0_PK13__nv_bfloat16S3_jjj:
	.zero		2048


//--------------------- .nv.shared._Z23fused_rope_i_f16_kernelP7__half2S0_PK6__halfS3_jjj --------------------------
	.section	.nv.shared._Z23fused_rope_i_f16_kernelP7__half2S0_PK6__halfS3_jjj,"aw",@nobits
	.sectionflags	@""
	.align	2
.nv.shared._Z23fused_rope_i_f16_kernelP7__half2S0_PK6__halfS3_jjj:
	.zero		2048


//--------------------- .nv.shared._Z23fused_rope_i_f32_kernelP6float2S0_PKfS2_jjj --------------------------
	.section	.nv.shared._Z23fused_rope_i_f32_kernelP6float2S0_PKfS2_jjj,"aw",@nobits
	.sectionflags	@""
	.align	4
.nv.shared._Z23fused_rope_i_f32_kernelP6float2S0_PKfS2_jjj:
	.zero		3072


//--------------------- .nv.constant0._Z22fused_rope_bf16_kernelP13__nv_bfloat16S0_PKS_S2_jjjj --------------------------
	.section	.nv.constant0._Z22fused_rope_bf16_kernelP13__nv_bfloat16S0_PKS_S2_jjjj,"a",@progbits
	.sectionflags	@""
	.align	4
.nv.constant0._Z22fused_rope_bf16_kernelP13__nv_bfloat16S0_PKS_S2_jjjj:
	.zero		944


//--------------------- .nv.constant0._Z21fused_rope_f16_kernelP6__halfS0_PKS_S2_jjjj --------------------------
	.section	.nv.constant0._Z21fused_rope_f16_kernelP6__halfS0_PKS_S2_jjjj,"a",@progbits
	.sectionflags	@""
	.align	4
.nv.constant0._Z21fused_rope_f16_kernelP6__halfS0_PKS_S2_jjjj:
	.zero		944


//--------------------- .nv.constant0._Z21fused_rope_f32_kernelPfS_PKfS1_jjjj --------------------------
	.section	.nv.constant0._Z21fused_rope_f32_kernelPfS_PKfS1_jjjj,"a",@progbits
	.sectionflags	@""
	.align	4
.nv.constant0._Z21fused_rope_f32_kernelPfS_PKfS1_jjjj:
	.zero		944


//--------------------- .nv.constant0._Z24fused_rope_i_bf16_kernelP14__nv_bfloat162S0_PK13__nv_bfloat16S3_jjj --------------------------
	.section	.nv.constant0._Z24fused_rope_i_bf16_kernelP14__nv_bfloat162S0_PK13__nv_bfloat16S3_jjj,"a",@progbits
	.sectionflags	@""
	.align	4
.nv.constant0._Z24fused_rope_i_bf16_kernelP14__nv_bfloat162S0_PK13__nv_bfloat16S3_jjj:
	.zero		940


//--------------------- .nv.constant0._Z23fused_rope_i_f16_kernelP7__half2S0_PK6__halfS3_jjj --------------------------
	.section	.nv.constant0._Z23fused_rope_i_f16_kernelP7__half2S0_PK6__halfS3_jjj,"a",@progbits
	.sectionflags	@""
	.align	4
.nv.constant0._Z23fused_rope_i_f16_kernelP7__half2S0_PK6__halfS3_jjj:
	.zero		940


//--------------------- .nv.constant0._Z23fused_rope_i_f32_kernelP6float2S0_PKfS2_jjj --------------------------
	.section	.nv.constant0._Z23fused_rope_i_f32_kernelP6float2S0_PKfS2_jjj,"a",@progbits
	.sectionflags	@""
	.align	4
.nv.constant0._Z23fused_rope_i_f32_kernelP6float2S0_PKfS2_jjj:
	.zero		940


//--------------------- SYMBOLS --------------------------

	.type		.nv.reservedSmem.offset0,@object
	.size		.nv.reservedSmem.offset0,0x4
	.type		.nv.reservedSmem.cap,@object
	.size		.nv.reservedSmem.cap,0x4
